//
// Generated by NVIDIA NVVM Compiler
//
// Compiler Build ID: CL-36424714
// Cuda compilation tools, release 13.0, V13.0.88
// Based on NVVM 20.0.0
//

.version 9.0
.target sm_100
.address_size 64

	// .globl	_Z6anglesPVfS0_PViS2_S2_
// _ZZ6anglesPVfS0_PViS2_S2_E2mn has been demoted
// _ZZ6anglesPVfS0_PViS2_S2_E1r has been demoted
// _ZZ6anglesPVfS0_PViS2_S2_E1s has been demoted

.visible .entry _Z6anglesPVfS0_PViS2_S2_(
	.param .u64 .ptr .align 1 _Z6anglesPVfS0_PViS2_S2__param_0,
	.param .u64 .ptr .align 1 _Z6anglesPVfS0_PViS2_S2__param_1,
	.param .u64 .ptr .align 1 _Z6anglesPVfS0_PViS2_S2__param_2,
	.param .u64 .ptr .align 1 _Z6anglesPVfS0_PViS2_S2__param_3,
	.param .u64 .ptr .align 1 _Z6anglesPVfS0_PViS2_S2__param_4
)
{
	.reg .pred 	%p<16>;
	.reg .b32 	%r<278>;
	.reg .b32 	%f<139>;
	.reg .b64 	%rd<63>;
	// demoted variable
	.shared .align 4 .b8 _ZZ6anglesPVfS0_PViS2_S2_E2mn[2880];
	// demoted variable
	.shared .align 4 .b8 _ZZ6anglesPVfS0_PViS2_S2_E1r[2880];
	// demoted variable
	.shared .align 4 .b8 _ZZ6anglesPVfS0_PViS2_S2_E1s[2880];
	ld.param.u64 	%rd14, [_Z6anglesPVfS0_PViS2_S2__param_0];
	ld.param.u64 	%rd15, [_Z6anglesPVfS0_PViS2_S2__param_1];
	ld.param.u64 	%rd11, [_Z6anglesPVfS0_PViS2_S2__param_2];
	ld.param.u64 	%rd12, [_Z6anglesPVfS0_PViS2_S2__param_3];
	ld.param.u64 	%rd13, [_Z6anglesPVfS0_PViS2_S2__param_4];
	cvta.to.global.u64 	%rd1, %rd15;
	cvta.to.global.u64 	%rd2, %rd14;
	mov.u32 	%r1, %ctaid.x;
	mov.u32 	%r24, %ntid.x;
	mov.u32 	%r2, %tid.x;
	mad.lo.s32 	%r274, %r1, %r24, %r2;
	setp.ne.s32 	%p1, %r2, 0;
	@%p1 bra 	$L__BB0_3;
	mov.b32 	%r270, 32;
	mov.u32 	%r26, _ZZ6anglesPVfS0_PViS2_S2_E2mn;
	mov.u32 	%r29, _ZZ6anglesPVfS0_PViS2_S2_E1r;
$L__BB0_2:
	add.s32 	%r27, %r26, %r270;
	mov.b32 	%r28, 0;
	st.shared.u32 	[%r27+-32], %r28;
	add.s32 	%r30, %r29, %r270;
	st.shared.u32 	[%r30+-32], %r28;
	mov.u32 	%r31, _ZZ6anglesPVfS0_PViS2_S2_E1s;
	add.s32 	%r32, %r31, %r270;
	st.shared.u32 	[%r32+-32], %r28;
	st.shared.u32 	[%r27+-28], %r28;
	st.shared.u32 	[%r30+-28], %r28;
	st.shared.u32 	[%r32+-28], %r28;
	st.shared.u32 	[%r27+-24], %r28;
	st.shared.u32 	[%r30+-24], %r28;
	st.shared.u32 	[%r32+-24], %r28;
	st.shared.u32 	[%r27+-20], %r28;
	st.shared.u32 	[%r30+-20], %r28;
	st.shared.u32 	[%r32+-20], %r28;
	st.shared.u32 	[%r27+-16], %r28;
	st.shared.u32 	[%r30+-16], %r28;
	st.shared.u32 	[%r32+-16], %r28;
	st.shared.u32 	[%r27+-12], %r28;
	st.shared.u32 	[%r30+-12], %r28;
	st.shared.u32 	[%r32+-12], %r28;
	st.shared.u32 	[%r27+-8], %r28;
	st.shared.u32 	[%r30+-8], %r28;
	st.shared.u32 	[%r32+-8], %r28;
	st.shared.u32 	[%r27+-4], %r28;
	st.shared.u32 	[%r30+-4], %r28;
	st.shared.u32 	[%r32+-4], %r28;
	st.shared.u32 	[%r27], %r28;
	st.shared.u32 	[%r30], %r28;
	st.shared.u32 	[%r32], %r28;
	st.shared.u32 	[%r27+4], %r28;
	st.shared.u32 	[%r30+4], %r28;
	st.shared.u32 	[%r32+4], %r28;
	st.shared.u32 	[%r27+8], %r28;
	st.shared.u32 	[%r30+8], %r28;
	st.shared.u32 	[%r32+8], %r28;
	st.shared.u32 	[%r27+12], %r28;
	st.shared.u32 	[%r30+12], %r28;
	st.shared.u32 	[%r32+12], %r28;
	st.shared.u32 	[%r27+16], %r28;
	st.shared.u32 	[%r30+16], %r28;
	st.shared.u32 	[%r32+16], %r28;
	st.shared.u32 	[%r27+20], %r28;
	st.shared.u32 	[%r30+20], %r28;
	st.shared.u32 	[%r32+20], %r28;
	st.shared.u32 	[%r27+24], %r28;
	st.shared.u32 	[%r30+24], %r28;
	st.shared.u32 	[%r32+24], %r28;
	st.shared.u32 	[%r27+28], %r28;
	st.shared.u32 	[%r30+28], %r28;
	st.shared.u32 	[%r32+28], %r28;
	add.s32 	%r270, %r270, 64;
	setp.ne.s32 	%p2, %r270, 2912;
	@%p2 bra 	$L__BB0_2;
$L__BB0_3:
	bar.sync 	0;
	setp.gt.s32 	%p3, %r274, 9999;
	@%p3 bra 	$L__BB0_18;
	mul.wide.s32 	%rd16, %r274, 4;
	add.s64 	%rd3, %rd2, %rd16;
	add.s64 	%rd62, %rd1, 32;
	mov.b32 	%r271, 0;
	mov.u32 	%r36, _ZZ6anglesPVfS0_PViS2_S2_E2mn;
$L__BB0_5:
	ld.volatile.global.f32 	%f1, [%rd3];
	ld.volatile.global.f32 	%f2, [%rd62+-32];
	mul.f32 	%f3, %f1, %f2;
	cvt.rzi.s32.f32 	%r34, %f3;
	shl.b32 	%r35, %r34, 2;
	add.s32 	%r37, %r36, %r35;
	atom.shared.add.u32 	%r38, [%r37], 1;
	ld.volatile.global.f32 	%f4, [%rd3];
	ld.volatile.global.f32 	%f5, [%rd62+-28];
	mul.f32 	%f6, %f4, %f5;
	cvt.rzi.s32.f32 	%r39, %f6;
	shl.b32 	%r40, %r39, 2;
	add.s32 	%r41, %r36, %r40;
	atom.shared.add.u32 	%r42, [%r41], 1;
	ld.volatile.global.f32 	%f7, [%rd3];
	ld.volatile.global.f32 	%f8, [%rd62+-24];
	mul.f32 	%f9, %f7, %f8;
	cvt.rzi.s32.f32 	%r43, %f9;
	shl.b32 	%r44, %r43, 2;
	add.s32 	%r45, %r36, %r44;
	atom.shared.add.u32 	%r46, [%r45], 1;
	ld.volatile.global.f32 	%f10, [%rd3];
	ld.volatile.global.f32 	%f11, [%rd62+-20];
	mul.f32 	%f12, %f10, %f11;
	cvt.rzi.s32.f32 	%r47, %f12;
	shl.b32 	%r48, %r47, 2;
	add.s32 	%r49, %r36, %r48;
	atom.shared.add.u32 	%r50, [%r49], 1;
	ld.volatile.global.f32 	%f13, [%rd3];
	ld.volatile.global.f32 	%f14, [%rd62+-16];
	mul.f32 	%f15, %f13, %f14;
	cvt.rzi.s32.f32 	%r51, %f15;
	shl.b32 	%r52, %r51, 2;
	add.s32 	%r53, %r36, %r52;
	atom.shared.add.u32 	%r54, [%r53], 1;
	ld.volatile.global.f32 	%f16, [%rd3];
	ld.volatile.global.f32 	%f17, [%rd62+-12];
	mul.f32 	%f18, %f16, %f17;
	cvt.rzi.s32.f32 	%r55, %f18;
	shl.b32 	%r56, %r55, 2;
	add.s32 	%r57, %r36, %r56;
	atom.shared.add.u32 	%r58, [%r57], 1;
	ld.volatile.global.f32 	%f19, [%rd3];
	ld.volatile.global.f32 	%f20, [%rd62+-8];
	mul.f32 	%f21, %f19, %f20;
	cvt.rzi.s32.f32 	%r59, %f21;
	shl.b32 	%r60, %r59, 2;
	add.s32 	%r61, %r36, %r60;
	atom.shared.add.u32 	%r62, [%r61], 1;
	ld.volatile.global.f32 	%f22, [%rd3];
	ld.volatile.global.f32 	%f23, [%rd62+-4];
	mul.f32 	%f24, %f22, %f23;
	cvt.rzi.s32.f32 	%r63, %f24;
	shl.b32 	%r64, %r63, 2;
	add.s32 	%r65, %r36, %r64;
	atom.shared.add.u32 	%r66, [%r65], 1;
	ld.volatile.global.f32 	%f25, [%rd3];
	ld.volatile.global.f32 	%f26, [%rd62];
	mul.f32 	%f27, %f25, %f26;
	cvt.rzi.s32.f32 	%r67, %f27;
	shl.b32 	%r68, %r67, 2;
	add.s32 	%r69, %r36, %r68;
	atom.shared.add.u32 	%r70, [%r69], 1;
	ld.volatile.global.f32 	%f28, [%rd3];
	ld.volatile.global.f32 	%f29, [%rd62+4];
	mul.f32 	%f30, %f28, %f29;
	cvt.rzi.s32.f32 	%r71, %f30;
	shl.b32 	%r72, %r71, 2;
	add.s32 	%r73, %r36, %r72;
	atom.shared.add.u32 	%r74, [%r73], 1;
	ld.volatile.global.f32 	%f31, [%rd3];
	ld.volatile.global.f32 	%f32, [%rd62+8];
	mul.f32 	%f33, %f31, %f32;
	cvt.rzi.s32.f32 	%r75, %f33;
	shl.b32 	%r76, %r75, 2;
	add.s32 	%r77, %r36, %r76;
	atom.shared.add.u32 	%r78, [%r77], 1;
	ld.volatile.global.f32 	%f34, [%rd3];
	ld.volatile.global.f32 	%f35, [%rd62+12];
	mul.f32 	%f36, %f34, %f35;
	cvt.rzi.s32.f32 	%r79, %f36;
	shl.b32 	%r80, %r79, 2;
	add.s32 	%r81, %r36, %r80;
	atom.shared.add.u32 	%r82, [%r81], 1;
	ld.volatile.global.f32 	%f37, [%rd3];
	ld.volatile.global.f32 	%f38, [%rd62+16];
	mul.f32 	%f39, %f37, %f38;
	cvt.rzi.s32.f32 	%r83, %f39;
	shl.b32 	%r84, %r83, 2;
	add.s32 	%r85, %r36, %r84;
	atom.shared.add.u32 	%r86, [%r85], 1;
	ld.volatile.global.f32 	%f40, [%rd3];
	ld.volatile.global.f32 	%f41, [%rd62+20];
	mul.f32 	%f42, %f40, %f41;
	cvt.rzi.s32.f32 	%r87, %f42;
	shl.b32 	%r88, %r87, 2;
	add.s32 	%r89, %r36, %r88;
	atom.shared.add.u32 	%r90, [%r89], 1;
	ld.volatile.global.f32 	%f43, [%rd3];
	ld.volatile.global.f32 	%f44, [%rd62+24];
	mul.f32 	%f45, %f43, %f44;
	cvt.rzi.s32.f32 	%r91, %f45;
	shl.b32 	%r92, %r91, 2;
	add.s32 	%r93, %r36, %r92;
	atom.shared.add.u32 	%r94, [%r93], 1;
	ld.volatile.global.f32 	%f46, [%rd3];
	ld.volatile.global.f32 	%f47, [%rd62+28];
	mul.f32 	%f48, %f46, %f47;
	cvt.rzi.s32.f32 	%r95, %f48;
	shl.b32 	%r96, %r95, 2;
	add.s32 	%r97, %r36, %r96;
	atom.shared.add.u32 	%r98, [%r97], 1;
	add.s32 	%r271, %r271, 16;
	add.s64 	%rd62, %rd62, 64;
	setp.eq.s32 	%p4, %r271, 10000;
	@%p4 bra 	$L__BB0_6;
	bra.uni 	$L__BB0_5;
$L__BB0_6:
	setp.eq.s32 	%p5, %r274, 9999;
	@%p5 bra 	$L__BB0_18;
	mul.wide.s32 	%rd17, %r274, 4;
	add.s64 	%rd5, %rd1, %rd17;
	sub.s32 	%r6, 9999, %r274;
	add.s32 	%r99, %r274, -9992;
	setp.lt.u32 	%p6, %r99, 7;
	@%p6 bra 	$L__BB0_10;
	and.b32  	%r100, %r6, -8;
	neg.s32 	%r272, %r100;
	mov.u32 	%r103, _ZZ6anglesPVfS0_PViS2_S2_E1r;
	mov.u32 	%r108, _ZZ6anglesPVfS0_PViS2_S2_E1s;
$L__BB0_9:
	.pragma "nounroll";
	mul.wide.s32 	%rd18, %r274, 4;
	add.s64 	%rd19, %rd1, %rd18;
	add.s64 	%rd20, %rd2, %rd18;
	ld.volatile.global.f32 	%f49, [%rd3];
	ld.volatile.global.f32 	%f50, [%rd20+4];
	mul.f32 	%f51, %f49, %f50;
	cvt.rzi.s32.f32 	%r101, %f51;
	shl.b32 	%r102, %r101, 2;
	add.s32 	%r104, %r103, %r102;
	atom.shared.add.u32 	%r105, [%r104], 1;
	ld.volatile.global.f32 	%f52, [%rd5];
	ld.volatile.global.f32 	%f53, [%rd19+4];
	mul.f32 	%f54, %f52, %f53;
	cvt.rzi.s32.f32 	%r106, %f54;
	shl.b32 	%r107, %r106, 2;
	add.s32 	%r109, %r108, %r107;
	atom.shared.add.u32 	%r110, [%r109], 1;
	ld.volatile.global.f32 	%f55, [%rd3];
	ld.volatile.global.f32 	%f56, [%rd20+8];
	mul.f32 	%f57, %f55, %f56;
	cvt.rzi.s32.f32 	%r111, %f57;
	shl.b32 	%r112, %r111, 2;
	add.s32 	%r113, %r103, %r112;
	atom.shared.add.u32 	%r114, [%r113], 1;
	ld.volatile.global.f32 	%f58, [%rd5];
	ld.volatile.global.f32 	%f59, [%rd19+8];
	mul.f32 	%f60, %f58, %f59;
	cvt.rzi.s32.f32 	%r115, %f60;
	shl.b32 	%r116, %r115, 2;
	add.s32 	%r117, %r108, %r116;
	atom.shared.add.u32 	%r118, [%r117], 1;
	ld.volatile.global.f32 	%f61, [%rd3];
	ld.volatile.global.f32 	%f62, [%rd20+12];
	mul.f32 	%f63, %f61, %f62;
	cvt.rzi.s32.f32 	%r119, %f63;
	shl.b32 	%r120, %r119, 2;
	add.s32 	%r121, %r103, %r120;
	atom.shared.add.u32 	%r122, [%r121], 1;
	ld.volatile.global.f32 	%f64, [%rd5];
	ld.volatile.global.f32 	%f65, [%rd19+12];
	mul.f32 	%f66, %f64, %f65;
	cvt.rzi.s32.f32 	%r123, %f66;
	shl.b32 	%r124, %r123, 2;
	add.s32 	%r125, %r108, %r124;
	atom.shared.add.u32 	%r126, [%r125], 1;
	ld.volatile.global.f32 	%f67, [%rd3];
	ld.volatile.global.f32 	%f68, [%rd20+16];
	mul.f32 	%f69, %f67, %f68;
	cvt.rzi.s32.f32 	%r127, %f69;
	shl.b32 	%r128, %r127, 2;
	add.s32 	%r129, %r103, %r128;
	atom.shared.add.u32 	%r130, [%r129], 1;
	ld.volatile.global.f32 	%f70, [%rd5];
	ld.volatile.global.f32 	%f71, [%rd19+16];
	mul.f32 	%f72, %f70, %f71;
	cvt.rzi.s32.f32 	%r131, %f72;
	shl.b32 	%r132, %r131, 2;
	add.s32 	%r133, %r108, %r132;
	atom.shared.add.u32 	%r134, [%r133], 1;
	ld.volatile.global.f32 	%f73, [%rd3];
	ld.volatile.global.f32 	%f74, [%rd20+20];
	mul.f32 	%f75, %f73, %f74;
	cvt.rzi.s32.f32 	%r135, %f75;
	shl.b32 	%r136, %r135, 2;
	add.s32 	%r137, %r103, %r136;
	atom.shared.add.u32 	%r138, [%r137], 1;
	ld.volatile.global.f32 	%f76, [%rd5];
	ld.volatile.global.f32 	%f77, [%rd19+20];
	mul.f32 	%f78, %f76, %f77;
	cvt.rzi.s32.f32 	%r139, %f78;
	shl.b32 	%r140, %r139, 2;
	add.s32 	%r141, %r108, %r140;
	atom.shared.add.u32 	%r142, [%r141], 1;
	ld.volatile.global.f32 	%f79, [%rd3];
	ld.volatile.global.f32 	%f80, [%rd20+24];
	mul.f32 	%f81, %f79, %f80;
	cvt.rzi.s32.f32 	%r143, %f81;
	shl.b32 	%r144, %r143, 2;
	add.s32 	%r145, %r103, %r144;
	atom.shared.add.u32 	%r146, [%r145], 1;
	ld.volatile.global.f32 	%f82, [%rd5];
	ld.volatile.global.f32 	%f83, [%rd19+24];
	mul.f32 	%f84, %f82, %f83;
	cvt.rzi.s32.f32 	%r147, %f84;
	shl.b32 	%r148, %r147, 2;
	add.s32 	%r149, %r108, %r148;
	atom.shared.add.u32 	%r150, [%r149], 1;
	ld.volatile.global.f32 	%f85, [%rd3];
	ld.volatile.global.f32 	%f86, [%rd20+28];
	mul.f32 	%f87, %f85, %f86;
	cvt.rzi.s32.f32 	%r151, %f87;
	shl.b32 	%r152, %r151, 2;
	add.s32 	%r153, %r103, %r152;
	atom.shared.add.u32 	%r154, [%r153], 1;
	ld.volatile.global.f32 	%f88, [%rd5];
	ld.volatile.global.f32 	%f89, [%rd19+28];
	mul.f32 	%f90, %f88, %f89;
	cvt.rzi.s32.f32 	%r155, %f90;
	shl.b32 	%r156, %r155, 2;
	add.s32 	%r157, %r108, %r156;
	atom.shared.add.u32 	%r158, [%r157], 1;
	add.s32 	%r274, %r274, 8;
	ld.volatile.global.f32 	%f91, [%rd3];
	ld.volatile.global.f32 	%f92, [%rd20+32];
	mul.f32 	%f93, %f91, %f92;
	cvt.rzi.s32.f32 	%r159, %f93;
	shl.b32 	%r160, %r159, 2;
	add.s32 	%r161, %r103, %r160;
	atom.shared.add.u32 	%r162, [%r161], 1;
	ld.volatile.global.f32 	%f94, [%rd5];
	ld.volatile.global.f32 	%f95, [%rd19+32];
	mul.f32 	%f96, %f94, %f95;
	cvt.rzi.s32.f32 	%r163, %f96;
	shl.b32 	%r164, %r163, 2;
	add.s32 	%r165, %r108, %r164;
	atom.shared.add.u32 	%r166, [%r165], 1;
	add.s32 	%r272, %r272, 8;
	setp.ne.s32 	%p7, %r272, 0;
	@%p7 bra 	$L__BB0_9;
$L__BB0_10:
	and.b32  	%r15, %r6, 7;
	setp.eq.s32 	%p8, %r15, 0;
	@%p8 bra 	$L__BB0_18;
	and.b32  	%r16, %r6, 3;
	setp.lt.u32 	%p9, %r15, 4;
	@%p9 bra 	$L__BB0_13;
	ld.volatile.global.f32 	%f97, [%rd3];
	mul.wide.s32 	%rd21, %r274, 4;
	add.s64 	%rd22, %rd2, %rd21;
	ld.volatile.global.f32 	%f98, [%rd22+4];
	mul.f32 	%f99, %f97, %f98;
	cvt.rzi.s32.f32 	%r167, %f99;
	shl.b32 	%r168, %r167, 2;
	mov.u32 	%r169, _ZZ6anglesPVfS0_PViS2_S2_E1r;
	add.s32 	%r170, %r169, %r168;
	atom.shared.add.u32 	%r171, [%r170], 1;
	ld.volatile.global.f32 	%f100, [%rd5];
	add.s64 	%rd23, %rd1, %rd21;
	ld.volatile.global.f32 	%f101, [%rd23+4];
	mul.f32 	%f102, %f100, %f101;
	cvt.rzi.s32.f32 	%r172, %f102;
	shl.b32 	%r173, %r172, 2;
	mov.u32 	%r174, _ZZ6anglesPVfS0_PViS2_S2_E1s;
	add.s32 	%r175, %r174, %r173;
	atom.shared.add.u32 	%r176, [%r175], 1;
	ld.volatile.global.f32 	%f103, [%rd3];
	ld.volatile.global.f32 	%f104, [%rd22+8];
	mul.f32 	%f105, %f103, %f104;
	cvt.rzi.s32.f32 	%r177, %f105;
	shl.b32 	%r178, %r177, 2;
	add.s32 	%r179, %r169, %r178;
	atom.shared.add.u32 	%r180, [%r179], 1;
	ld.volatile.global.f32 	%f106, [%rd5];
	ld.volatile.global.f32 	%f107, [%rd23+8];
	mul.f32 	%f108, %f106, %f107;
	cvt.rzi.s32.f32 	%r181, %f108;
	shl.b32 	%r182, %r181, 2;
	add.s32 	%r183, %r174, %r182;
	atom.shared.add.u32 	%r184, [%r183], 1;
	ld.volatile.global.f32 	%f109, [%rd3];
	ld.volatile.global.f32 	%f110, [%rd22+12];
	mul.f32 	%f111, %f109, %f110;
	cvt.rzi.s32.f32 	%r185, %f111;
	shl.b32 	%r186, %r185, 2;
	add.s32 	%r187, %r169, %r186;
	atom.shared.add.u32 	%r188, [%r187], 1;
	ld.volatile.global.f32 	%f112, [%rd5];
	ld.volatile.global.f32 	%f113, [%rd23+12];
	mul.f32 	%f114, %f112, %f113;
	cvt.rzi.s32.f32 	%r189, %f114;
	shl.b32 	%r190, %r189, 2;
	add.s32 	%r191, %r174, %r190;
	atom.shared.add.u32 	%r192, [%r191], 1;
	add.s32 	%r274, %r274, 4;
	ld.volatile.global.f32 	%f115, [%rd3];
	ld.volatile.global.f32 	%f116, [%rd22+16];
	mul.f32 	%f117, %f115, %f116;
	cvt.rzi.s32.f32 	%r193, %f117;
	shl.b32 	%r194, %r193, 2;
	add.s32 	%r195, %r169, %r194;
	atom.shared.add.u32 	%r196, [%r195], 1;
	ld.volatile.global.f32 	%f118, [%rd5];
	ld.volatile.global.f32 	%f119, [%rd23+16];
	mul.f32 	%f120, %f118, %f119;
	cvt.rzi.s32.f32 	%r197, %f120;
	shl.b32 	%r198, %r197, 2;
	add.s32 	%r199, %r174, %r198;
	atom.shared.add.u32 	%r200, [%r199], 1;
$L__BB0_13:
	setp.eq.s32 	%p10, %r16, 0;
	@%p10 bra 	$L__BB0_18;
	setp.eq.s32 	%p11, %r16, 1;
	@%p11 bra 	$L__BB0_16;
	ld.volatile.global.f32 	%f121, [%rd3];
	mul.wide.s32 	%rd24, %r274, 4;
	add.s64 	%rd25, %rd2, %rd24;
	ld.volatile.global.f32 	%f122, [%rd25+4];
	mul.f32 	%f123, %f121, %f122;
	cvt.rzi.s32.f32 	%r201, %f123;
	shl.b32 	%r202, %r201, 2;
	mov.u32 	%r203, _ZZ6anglesPVfS0_PViS2_S2_E1r;
	add.s32 	%r204, %r203, %r202;
	atom.shared.add.u32 	%r205, [%r204], 1;
	ld.volatile.global.f32 	%f124, [%rd5];
	add.s64 	%rd26, %rd1, %rd24;
	ld.volatile.global.f32 	%f125, [%rd26+4];
	mul.f32 	%f126, %f124, %f125;
	cvt.rzi.s32.f32 	%r206, %f126;
	shl.b32 	%r207, %r206, 2;
	mov.u32 	%r208, _ZZ6anglesPVfS0_PViS2_S2_E1s;
	add.s32 	%r209, %r208, %r207;
	atom.shared.add.u32 	%r210, [%r209], 1;
	add.s32 	%r274, %r274, 2;
	ld.volatile.global.f32 	%f127, [%rd3];
	ld.volatile.global.f32 	%f128, [%rd25+8];
	mul.f32 	%f129, %f127, %f128;
	cvt.rzi.s32.f32 	%r211, %f129;
	shl.b32 	%r212, %r211, 2;
	add.s32 	%r213, %r203, %r212;
	atom.shared.add.u32 	%r214, [%r213], 1;
	ld.volatile.global.f32 	%f130, [%rd5];
	ld.volatile.global.f32 	%f131, [%rd26+8];
	mul.f32 	%f132, %f130, %f131;
	cvt.rzi.s32.f32 	%r215, %f132;
	shl.b32 	%r216, %r215, 2;
	add.s32 	%r217, %r208, %r216;
	atom.shared.add.u32 	%r218, [%r217], 1;
$L__BB0_16:
	and.b32  	%r219, %r6, 1;
	setp.eq.b32 	%p12, %r219, 1;
	not.pred 	%p13, %p12;
	@%p13 bra 	$L__BB0_18;
	ld.volatile.global.f32 	%f133, [%rd3];
	mul.wide.s32 	%rd27, %r274, 4;
	add.s64 	%rd28, %rd2, %rd27;
	ld.volatile.global.f32 	%f134, [%rd28+4];
	mul.f32 	%f135, %f133, %f134;
	cvt.rzi.s32.f32 	%r220, %f135;
	shl.b32 	%r221, %r220, 2;
	mov.u32 	%r222, _ZZ6anglesPVfS0_PViS2_S2_E1r;
	add.s32 	%r223, %r222, %r221;
	atom.shared.add.u32 	%r224, [%r223], 1;
	ld.volatile.global.f32 	%f136, [%rd5];
	add.s64 	%rd29, %rd1, %rd27;
	ld.volatile.global.f32 	%f137, [%rd29+4];
	mul.f32 	%f138, %f136, %f137;
	cvt.rzi.s32.f32 	%r225, %f138;
	shl.b32 	%r226, %r225, 2;
	mov.u32 	%r227, _ZZ6anglesPVfS0_PViS2_S2_E1s;
	add.s32 	%r228, %r227, %r226;
	atom.shared.add.u32 	%r229, [%r228], 1;
$L__BB0_18:
	setp.ne.s32 	%p14, %r2, 0;
	bar.sync 	0;
	@%p14 bra 	$L__BB0_21;
	cvta.to.global.u64 	%rd8, %rd13;
	cvta.to.global.u64 	%rd9, %rd12;
	cvta.to.global.u64 	%rd10, %rd11;
	mul.lo.s32 	%r21, %r1, 720;
	mov.b32 	%r277, 0;
	mov.u32 	%r232, _ZZ6anglesPVfS0_PViS2_S2_E2mn;
	mov.u32 	%r236, _ZZ6anglesPVfS0_PViS2_S2_E1r;
$L__BB0_20:
	shl.b32 	%r231, %r277, 2;
	add.s32 	%r233, %r232, %r231;
	ld.shared.u32 	%r234, [%r233];
	add.s32 	%r235, %r277, %r21;
	mul.wide.u32 	%rd30, %r235, 4;
	add.s64 	%rd31, %rd10, %rd30;
	st.volatile.global.u32 	[%rd31], %r234;
	add.s32 	%r237, %r236, %r231;
	ld.shared.u32 	%r238, [%r237];
	add.s64 	%rd32, %rd9, %rd30;
	st.volatile.global.u32 	[%rd32], %r238;
	mov.u32 	%r239, _ZZ6anglesPVfS0_PViS2_S2_E1s;
	add.s32 	%r240, %r239, %r231;
	ld.shared.u32 	%r241, [%r240];
	add.s64 	%rd33, %rd8, %rd30;
	st.volatile.global.u32 	[%rd33], %r241;
	ld.shared.u32 	%r242, [%r233+4];
	add.s32 	%r243, %r235, 1;
	mul.wide.u32 	%rd34, %r243, 4;
	add.s64 	%rd35, %rd10, %rd34;
	st.volatile.global.u32 	[%rd35], %r242;
	ld.shared.u32 	%r244, [%r237+4];
	add.s64 	%rd36, %rd9, %rd34;
	st.volatile.global.u32 	[%rd36], %r244;
	ld.shared.u32 	%r245, [%r240+4];
	add.s64 	%rd37, %rd8, %rd34;
	st.volatile.global.u32 	[%rd37], %r245;
	ld.shared.u32 	%r246, [%r233+8];
	add.s32 	%r247, %r235, 2;
	mul.wide.u32 	%rd38, %r247, 4;
	add.s64 	%rd39, %rd10, %rd38;
	st.volatile.global.u32 	[%rd39], %r246;
	ld.shared.u32 	%r248, [%r237+8];
	add.s64 	%rd40, %rd9, %rd38;
	st.volatile.global.u32 	[%rd40], %r248;
	ld.shared.u32 	%r249, [%r240+8];
	add.s64 	%rd41, %rd8, %rd38;
	st.volatile.global.u32 	[%rd41], %r249;
	ld.shared.u32 	%r250, [%r233+12];
	add.s32 	%r251, %r235, 3;
	mul.wide.u32 	%rd42, %r251, 4;
	add.s64 	%rd43, %rd10, %rd42;
	st.volatile.global.u32 	[%rd43], %r250;
	ld.shared.u32 	%r252, [%r237+12];
	add.s64 	%rd44, %rd9, %rd42;
	st.volatile.global.u32 	[%rd44], %r252;
	ld.shared.u32 	%r253, [%r240+12];
	add.s64 	%rd45, %rd8, %rd42;
	st.volatile.global.u32 	[%rd45], %r253;
	ld.shared.u32 	%r254, [%r233+16];
	add.s32 	%r255, %r235, 4;
	mul.wide.u32 	%rd46, %r255, 4;
	add.s64 	%rd47, %rd10, %rd46;
	st.volatile.global.u32 	[%rd47], %r254;
	ld.shared.u32 	%r256, [%r237+16];
	add.s64 	%rd48, %rd9, %rd46;
	st.volatile.global.u32 	[%rd48], %r256;
	ld.shared.u32 	%r257, [%r240+16];
	add.s64 	%rd49, %rd8, %rd46;
	st.volatile.global.u32 	[%rd49], %r257;
	ld.shared.u32 	%r258, [%r233+20];
	add.s32 	%r259, %r235, 5;
	mul.wide.u32 	%rd50, %r259, 4;
	add.s64 	%rd51, %rd10, %rd50;
	st.volatile.global.u32 	[%rd51], %r258;
	ld.shared.u32 	%r260, [%r237+20];
	add.s64 	%rd52, %rd9, %rd50;
	st.volatile.global.u32 	[%rd52], %r260;
	ld.shared.u32 	%r261, [%r240+20];
	add.s64 	%rd53, %rd8, %rd50;
	st.volatile.global.u32 	[%rd53], %r261;
	ld.shared.u32 	%r262, [%r233+24];
	add.s32 	%r263, %r235, 6;
	mul.wide.u32 	%rd54, %r263, 4;
	add.s64 	%rd55, %rd10, %rd54;
	st.volatile.global.u32 	[%rd55], %r262;
	ld.shared.u32 	%r264, [%r237+24];
	add.s64 	%rd56, %rd9, %rd54;
	st.volatile.global.u32 	[%rd56], %r264;
	ld.shared.u32 	%r265, [%r240+24];
	add.s64 	%rd57, %rd8, %rd54;
	st.volatile.global.u32 	[%rd57], %r265;
	ld.shared.u32 	%r266, [%r233+28];
	add.s32 	%r267, %r235, 7;
	mul.wide.u32 	%rd58, %r267, 4;
	add.s64 	%rd59, %rd10, %rd58;
	st.volatile.global.u32 	[%rd59], %r266;
	ld.shared.u32 	%r268, [%r237+28];
	add.s64 	%rd60, %rd9, %rd58;
	st.volatile.global.u32 	[%rd60], %r268;
	ld.shared.u32 	%r269, [%r240+28];
	add.s64 	%rd61, %rd8, %rd58;
	st.volatile.global.u32 	[%rd61], %r269;
	add.s32 	%r277, %r277, 8;
	setp.ne.s32 	%p15, %r277, 720;
	@%p15 bra 	$L__BB0_20;
$L__BB0_21:
	ret;

}


// ===== COMPILED SASS (sm_100) =====

	.target	sm_100

	.elftype	@"ET_EXEC"


//--------------------- .note.nv.tkinfo           --------------------------
	.section	.note.nv.tkinfo,"",@"SHT_NOTE"
	.sectionflags	@"SHF_NOTE_NV_TKINFO"
	.tkinfo
        /*0018*/ 	.word	0x00000002
        /*0030*/ 	.string	""
        /*0030*/ 	.string	"ptxas"
        /*0030*/ 	.string	"Cuda compilation tools, release 13.0, V13.0.88"
        /*0030*/ 	.string	"Build cuda_13.0.r13.0/compiler.36424714_0"
        /*0030*/ 	.string	"-arch sm_100 -m 64 "



//--------------------- .note.nv.cuinfo           --------------------------
	.section	.note.nv.cuinfo,"",@"SHT_NOTE"
	.sectionflags	@"SHF_NOTE_NV_CUINFO"
        /*0018*/ 	.short	0x0002
        /*001a*/ 	.short	0x0064
        /*001c*/ 	.short	0x0082
	.zero		2


//--------------------- .nv.info                  --------------------------
	.section	.nv.info,"",@"SHT_CUDA_INFO"
	.align	4


	//----- nvinfo : EIATTR_REGCOUNT
	.align		4
        /*0000*/ 	.byte	0x04, 0x2f
        /*0002*/ 	.short	(.L_1 - .L_0)
	.align		4
.L_0:
        /*0004*/ 	.word	index@(_Z6anglesPVfS0_PViS2_S2_)
        /*0008*/ 	.word	0x00000028


	//----- nvinfo : EIATTR_FRAME_SIZE
	.align		4
.L_1:
        /*000c*/ 	.byte	0x04, 0x11
        /*000e*/ 	.short	(.L_3 - .L_2)
	.align		4
.L_2:
        /*0010*/ 	.word	index@(_Z6anglesPVfS0_PViS2_S2_)
        /*0014*/ 	.word	0x00000000


	//----- nvinfo : EIATTR_MIN_STACK_SIZE
	.align		4
.L_3:
        /*0018*/ 	.byte	0x04, 0x12
        /*001a*/ 	.short	(.L_5 - .L_4)
	.align		4
.L_4:
        /*001c*/ 	.word	index@(_Z6anglesPVfS0_PViS2_S2_)
        /*0020*/ 	.word	0x00000000
.L_5:


//--------------------- .nv.compat                --------------------------
	.section	.nv.compat,"",@"SHT_CUDA_COMPAT_INFO"
	.align	4
        /*0000*/ 	.byte	0x02, 0x09, 0x00, 0x00, 0x02, 0x02, 0x01, 0x00, 0x02, 0x05, 0x05, 0x00, 0x03, 0x07, 0x01, 0x01
        /*0010*/ 	.byte	0x02, 0x03, 0x00, 0x00, 0x02, 0x06, 0x01, 0x00, 0x04, 0x0b, 0x08, 0x00, 0x09, 0x00, 0x00, 0x00
        /*0020*/ 	.byte	0x00, 0x00, 0x00, 0x00


//--------------------- .nv.info._Z6anglesPVfS0_PViS2_S2_ --------------------------
	.section	.nv.info._Z6anglesPVfS0_PViS2_S2_,"",@"SHT_CUDA_INFO"
	.sectionflags	@""
	.align	4


	//----- nvinfo : EIATTR_CUDA_API_VERSION
	.align		4
        /*0000*/ 	.byte	0x04, 0x37
        /*0002*/ 	.short	(.L_7 - .L_6)
.L_6:
        /*0004*/ 	.word	0x00000082


	//----- nvinfo : EIATTR_KPARAM_INFO
	.align		4
.L_7:
        /*0008*/ 	.byte	0x04, 0x17
        /*000a*/ 	.short	(.L_9 - .L_8)
.L_8:
        /*000c*/ 	.word	0x00000000
        /*0010*/ 	.short	0x0004
        /*0012*/ 	.short	0x0020
        /*0014*/ 	.byte	0x00, 0xf5, 0x21, 0x00


	//----- nvinfo : EIATTR_KPARAM_INFO
	.align		4
.L_9:
        /*0018*/ 	.byte	0x04, 0x17
        /*001a*/ 	.short	(.L_11 - .L_10)
.L_10:
        /*001c*/ 	.word	0x00000000
        /*0020*/ 	.short	0x0003
        /*0022*/ 	.short	0x0018
        /*0024*/ 	.byte	0x00, 0xf5, 0x21, 0x00


	//----- nvinfo : EIATTR_KPARAM_INFO
	.align		4
.L_11:
        /*0028*/ 	.byte	0x04, 0x17
        /*002a*/ 	.short	(.L_13 - .L_12)
.L_12:
        /*002c*/ 	.word	0x00000000
        /*0030*/ 	.short	0x0002
        /*0032*/ 	.short	0x0010
        /*0034*/ 	.byte	0x00, 0xf5, 0x21, 0x00


	//----- nvinfo : EIATTR_KPARAM_INFO
	.align		4
.L_13:
        /*0038*/ 	.byte	0x04, 0x17
        /*003a*/ 	.short	(.L_15 - .L_14)
.L_14:
        /*003c*/ 	.word	0x00000000
        /*0040*/ 	.short	0x0001
        /*0042*/ 	.short	0x0008
        /*0044*/ 	.byte	0x00, 0xf5, 0x21, 0x00


	//----- nvinfo : EIATTR_KPARAM_INFO
	.align		4
.L_15:
        /*0048*/ 	.byte	0x04, 0x17
        /*004a*/ 	.short	(.L_17 - .L_16)
.L_16:
        /*004c*/ 	.word	0x00000000
        /*0050*/ 	.short	0x0000
        /*0052*/ 	.short	0x0000
        /*0054*/ 	.byte	0x00, 0xf5, 0x21, 0x00


	//----- nvinfo : EIATTR_SPARSE_MMA_MASK
	.align		4
.L_17:
        /*0058*/ 	.byte	0x03, 0x50
        /*005a*/ 	.short	0x0000


	//----- nvinfo : EIATTR_MAXREG_COUNT
	.align		4
        /*005c*/ 	.byte	0x03, 0x1b
        /*005e*/ 	.short	0x00ff


	//----- nvinfo : EIATTR_NUM_BARRIERS
	.align		4
        /*0060*/ 	.byte	0x02, 0x4c
        /*0062*/ 	.byte	0x01
	.zero		1


	//----- nvinfo : EIATTR_MERCURY_ISA_VERSION
	.align		4
        /*0064*/ 	.byte	0x03, 0x5f
        /*0066*/ 	.short	0x0101


	//----- nvinfo : EIATTR_VRC_CTA_INIT_COUNT
	.align		4
        /*0068*/ 	.byte	0x02, 0x4a
	.zero		1
	.zero		1


	//----- nvinfo : EIATTR_EXIT_INSTR_OFFSETS
	.align		4
        /*006c*/ 	.byte	0x04, 0x1c
        /*006e*/ 	.short	(.L_19 - .L_18)


	//   ....[0]....
.L_18:
        /*0070*/ 	.word	0x00001a90


	//   ....[1]....
        /*0074*/ 	.word	0x00001f90


	//----- nvinfo : EIATTR_CRS_STACK_SIZE
	.align		4
.L_19:
        /*0078*/ 	.byte	0x04, 0x1e
        /*007a*/ 	.short	(.L_21 - .L_20)
.L_20:
        /*007c*/ 	.word	0x00000000


	//----- nvinfo : EIATTR_CBANK_PARAM_SIZE
	.align		4
.L_21:
        /*0080*/ 	.byte	0x03, 0x19
        /*0082*/ 	.short	0x0028


	//----- nvinfo : EIATTR_PARAM_CBANK
	.align		4
        /*0084*/ 	.byte	0x04, 0x0a
        /*0086*/ 	.short	(.L_23 - .L_22)
	.align		4
.L_22:
        /*0088*/ 	.word	index@(.nv.constant0._Z6anglesPVfS0_PViS2_S2_)
        /*008c*/ 	.short	0x0380
        /*008e*/ 	.short	0x0028


	//----- nvinfo : EIATTR_SW_WAR
	.align		4
.L_23:
        /*0090*/ 	.byte	0x04, 0x36
        /*0092*/ 	.short	(.L_25 - .L_24)
.L_24:
        /*0094*/ 	.word	0x00000008
.L_25:


//--------------------- .nv.callgraph             --------------------------
	.section	.nv.callgraph,"",@"SHT_CUDA_CALLGRAPH"
	.align	4
	.sectionentsize	8
	.align		4
        /*0000*/ 	.word	0x00000000
	.align		4
        /*0004*/ 	.word	0xffffffff
	.align		4
        /*0008*/ 	.word	0x00000000
	.align		4
        /*000c*/ 	.word	0xfffffffe
	.align		4
        /*0010*/ 	.word	0x00000000
	.align		4
        /*0014*/ 	.word	0xfffffffd
	.align		4
        /*0018*/ 	.word	0x00000000
	.align		4
        /*001c*/ 	.word	0xfffffffc


//--------------------- .text._Z6anglesPVfS0_PViS2_S2_ --------------------------
	.section	.text._Z6anglesPVfS0_PViS2_S2_,"ax",@progbits
	.align	128
        .global         _Z6anglesPVfS0_PViS2_S2_
        .type           _Z6anglesPVfS0_PViS2_S2_,@function
        .size           _Z6anglesPVfS0_PViS2_S2_,(.L_x_15 - _Z6anglesPVfS0_PViS2_S2_)
        .other          _Z6anglesPVfS0_PViS2_S2_,@"STO_CUDA_ENTRY STV_DEFAULT"
_Z6anglesPVfS0_PViS2_S2_:
.text._Z6anglesPVfS0_PViS2_S2_:
[----:B------:R-:W-:Y:S01]  /*0000*/  LDC R1, c[0x0][0x37c] ;  /* 0x0000df00ff017b82 */ /* 0x000fe20000000800 */
[----:B------:R-:W0:Y:S01]  /*0010*/  S2R R7, SR_TID.X ;  /* 0x0000000000077919 */ /* 0x000e220000002100 */
[----:B------:R-:W1:Y:S01]  /*0020*/  LDCU UR4, c[0x0][0x360] ;  /* 0x00006c00ff0477ac */ /* 0x000e620008000800 */
[----:B------:R-:W-:Y:S01]  /*0030*/  BSSY.RECONVERGENT B0, `(.L_x_0) ;  /* 0x0000040000007945 */ /* 0x000fe20003800200 */
[----:B------:R-:W1:Y:S01]  /*0040*/  S2R R28, SR_CTAID.X ;  /* 0x00000000001c7919 */ /* 0x000e620000002500 */
[----:B0-----:R-:W-:Y:S01]  /*0050*/  ISETP.NE.AND P0, PT, R7, RZ, PT ;  /* 0x000000ff0700720c */ /* 0x001fe20003f05270 */
[----:B-1----:R-:W-:-:S12]  /*0060*/  IMAD R7, R28, UR4, R7 ;  /* 0x000000041c077c24 */ /* 0x002fd8000f8e0207 */
[----:B------:R-:W-:Y:S05]  /*0070*/  @P0 BRA `(.L_x_1) ;  /* 0x0000000000ec0947 */ /* 0x000fea0003800000 */
[----:B------:R-:W0:Y:S01]  /*0080*/  S2UR UR7, SR_CgaCtaId ;  /* 0x00000000000779c3 */ /* 0x000e220000008800 */
[----:B------:R-:W-:Y:S01]  /*0090*/  UMOV UR4, 0x400 ;  /* 0x0000040000047882 */ /* 0x000fe20000000000 */
[----:B------:R-:W-:Y:S01]  /*00a0*/  HFMA2 R0, -RZ, RZ, 0, 1.9073486328125e-06 ;  /* 0x00000020ff007431 */ /* 0x000fe200000001ff */
[----:B------:R-:W-:Y:S02]  /*00b0*/  UIADD3 UR5, UPT, UPT, UR4, 0xb40, URZ ;  /* 0x00000b4004057890 */ /* 0x000fe4000fffe0ff */
[----:B------:R-:W-:Y:S02]  /*00c0*/  UIADD3 UR6, UPT, UPT, UR4, 0x1680, URZ ;  /* 0x0000168004067890 */ /* 0x000fe4000fffe0ff */
[----:B0-----:R-:W-:Y:S02]  /*00d0*/  ULEA UR4, UR7, UR4, 0x18 ;  /* 0x0000000407047291 */ /* 0x001fe4000f8ec0ff */
[----:B------:R-:W-:Y:S02]  /*00e0*/  ULEA UR5, UR7, UR5, 0x18 ;  /* 0x0000000507057291 */ /* 0x000fe4000f8ec0ff */
[----:B------:R-:W-:-:S12]  /*00f0*/  ULEA UR6, UR7, UR6, 0x18 ;  /* 0x0000000607067291 */ /* 0x000fd8000f8ec0ff */
.L_x_2:
[----:B------:R-:W-:Y:S04]  /*0100*/  STS [R0+UR4+-0x20], RZ ;  /* 0xffffe0ff00007988 */ /* 0x000fe80008000804 */
        /* <DEDUP_REMOVED lines=23> */
[----:B------:R-:W-:Y:S04]  /*0280*/  STS [R0+UR4], RZ ;  /* 0x000000ff00007988 */ /* 0x000fe80008000804 */
[----:B------:R-:W-:Y:S04]  /*0290*/  STS [R0+UR5], RZ ;  /* 0x000000ff00007988 */ /* 0x000fe80008000805 */
[----:B------:R-:W-:Y:S04]  /*02a0*/  STS [R0+UR6], RZ ;  /* 0x000000ff00007988 */ /* 0x000fe80008000806 */
[----:B------:R-:W-:Y:S04]  /*02b0*/  STS [R0+UR4+0x4], RZ ;  /* 0x000004ff00007988 */ /* 0x000fe80008000804 */
        /* <DEDUP_REMOVED lines=19> */
[----:B------:R0:W-:Y:S02]  /*03f0*/  STS [R0+UR6+0x1c], RZ ;  /* 0x00001cff00007988 */ /* 0x0001e40008000806 */
[----:B0-----:R-:W-:-:S04]  /*0400*/  IADD3 R0, PT, PT, R0, 0x40, RZ ;  /* 0x0000004000007810 */ /* 0x001fc80007ffe0ff */
[----:B------:R-:W-:-:S13]  /*0410*/  ISETP.NE.AND P1, PT, R0, 0xb60, PT ;  /* 0x00000b600000780c */ /* 0x000fda0003f25270 */
[----:B------:R-:W-:Y:S05]  /*0420*/  @P1 BRA `(.L_x_2) ;  /* 0xfffffffc00341947 */ /* 0x000fea000383ffff */
.L_x_1:
[----:B------:R-:W-:Y:S05]  /*0430*/  BSYNC.RECONVERGENT B0 ;  /* 0x0000000000007941 */ /* 0x000fea0003800200 */
.L_x_0:
[----:B------:R-:W-:Y:S01]  /*0440*/  BAR.SYNC.DEFER_BLOCKING 0x0 ;  /* 0x0000000000007b1d */ /* 0x000fe20000010000 */
[----:B------:R-:W-:-:S05]  /*0450*/  ISETP.GT.AND P1, PT, R7, 0x270f, PT ;  /* 0x0000270f0700780c */ /* 0x000fca0003f24270 */
[----:B------:R-:W0:Y:S01]  /*0460*/  LDCU.64 UR6, c[0x0][0x358] ;  /* 0x00006b00ff0677ac */ /* 0x000e220008000a00 */
[----:B------:R-:W-:Y:S07]  /*0470*/  BSSY.RECONVERGENT B0, `(.L_x_3) ;  /* 0x0000160000007945 */ /* 0x000fee0003800200 */
[----:B------:R-:W-:Y:S05]  /*0480*/  @P1 BRA `(.L_x_4) ;  /* 0x0000001400781947 */ /* 0x000fea0003800000 */
[----:B------:R-:W1:Y:S01]  /*0490*/  S2R R0, SR_CgaCtaId ;  /* 0x0000000000007919 */ /* 0x000e620000008800 */
[----:B------:R-:W2:Y:S01]  /*04a0*/  LDCU.64 UR4, c[0x0][0x388] ;  /* 0x00007100ff0477ac */ /* 0x000ea20008000a00 */
[----:B------:R-:W3:Y:S01]  /*04b0*/  LDC.64 R2, c[0x0][0x380] ;  /* 0x0000e000ff027b82 */ /* 0x000ee20000000a00 */
[----:B------:R-:W-:Y:S01]  /*04c0*/  MOV R9, 0x400 ;  /* 0x0000040000097802 */ /* 0x000fe20000000f00 */
[----:B--2---:R-:W-:-:S04]  /*04d0*/  UIADD3 UR4, UP0, UPT, UR4, 0x20, URZ ;  /* 0x0000002004047890 */ /* 0x004fc8000ff1e0ff */
[----:B------:R-:W-:Y:S02]  /*04e0*/  UIADD3.X UR5, UPT, UPT, URZ, UR5, URZ, UP0, !UPT ;  /* 0x00000005ff057290 */ /* 0x000fe400087fe4ff */
[----:B------:R-:W-:Y:S01]  /*04f0*/  MOV R10, UR4 ;  /* 0x00000004000a7c02 */ /* 0x000fe20008000f00 */
[----:B---3--:R-:W-:Y:S01]  /*0500*/  IMAD.WIDE R4, R7, 0x4, R2 ;  /* 0x0000000407047825 */ /* 0x008fe200078e0202 */
[----:B------:R-:W-:Y:S02]  /*0510*/  UMOV UR4, URZ ;  /* 0x000000ff00047c82 */ /* 0x000fe40008000000 */
[----:B------:R-:W-:Y:S02]  /*0520*/  MOV R11, UR5 ;  /* 0x00000005000b7c02 */ /* 0x000fe40008000f00 */
[----:B-1----:R-:W-:-:S07]  /*0530*/  LEA R6, R0, R9, 0x18 ;  /* 0x0000000900067211 */ /* 0x002fce00078ec0ff */
.L_x_5:
[----:B0-----:R-:W2:Y:S04]  /*0540*/  LDG.E.STRONG.SYS R8, desc[UR6][R4.64] ;  /* 0x0000000604087981 */ /* 0x001ea8000c1f5900 */
[----:B-1----:R-:W2:Y:S04]  /*0550*/  LDG.E.STRONG.SYS R13, desc[UR6][R10.64+-0x20] ;  /* 0xffffe0060a0d7981 */ /* 0x002ea8000c1f5900 */
[----:B------:R-:W3:Y:S04]  /*0560*/  LDG.E.STRONG.SYS R12, desc[UR6][R4.64] ;  /* 0x00000006040c7981 */ /* 0x000ee8000c1f5900 */
[----:B------:R-:W3:Y:S04]  /*0570*/  LDG.E.STRONG.SYS R15, desc[UR6][R10.64+-0x1c] ;  /* 0xffffe4060a0f7981 */ /* 0x000ee8000c1f5900 */
[----:B------:R-:W4:Y:S04]  /*0580*/  LDG.E.STRONG.SYS R21, desc[UR6][R4.64] ;  /* 0x0000000604157981 */ /* 0x000f28000c1f5900 */
[----:B------:R-:W4:Y:S04]  /*0590*/  LDG.E.STRONG.SYS R18, desc[UR6][R10.64+-0x18] ;  /* 0xffffe8060a127981 */ /* 0x000f28000c1f5900 */
[----:B------:R-:W5:Y:S04]  /*05a0*/  LDG.E.STRONG.SYS R23, desc[UR6][R4.64] ;  /* 0x0000000604177981 */ /* 0x000f68000c1f5900 */
[----:B------:R-:W5:Y:S04]  /*05b0*/  LDG.E.STRONG.SYS R24, desc[UR6][R10.64+-0x14] ;  /* 0xffffec060a187981 */ /* 0x000f68000c1f5900 */
[----:B------:R-:W4:Y:S04]  /*05c0*/  LDG.E.STRONG.SYS R25, desc[UR6][R4.64] ;  /* 0x0000000604197981 */ /* 0x000f28000c1f5900 */
[----:B------:R-:W4:Y:S04]  /*05d0*/  LDG.E.STRONG.SYS R14, desc[UR6][R10.64+-0x10] ;  /* 0xfffff0060a0e7981 */ /* 0x000f28000c1f5900 */
[----:B------:R-:W5:Y:S01]  /*05e0*/  LDG.E.STRONG.SYS R27, desc[UR6][R4.64] ;  /* 0x00000006041b7981 */ /* 0x000f62000c1f5900 */
[----:B--2---:R-:W-:-:S04]  /*05f0*/  FMUL R8, R8, R13 ;  /* 0x0000000d08087220 */ /* 0x004fc80000400000 */
[----:B------:R-:W0:Y:S01]  /*0600*/  F2I.TRUNC.NTZ R13, R8 ;  /* 0x00000008000d7305 */ /* 0x000e22000020f100 */
[----:B---3--:R-:W-:Y:S02]  /*0610*/  FMUL R16, R12, R15 ;  /* 0x0000000f0c107220 */ /* 0x008fe40000400000 */
[----:B------:R-:W5:Y:S04]  /*0620*/  LDG.E.STRONG.SYS R12, desc[UR6][R10.64+-0xc] ;  /* 0xfffff4060a0c7981 */ /* 0x000f68000c1f5900 */
[----:B------:R-:W2:Y:S04]  /*0630*/  LDG.E.STRONG.SYS R22, desc[UR6][R4.64] ;  /* 0x0000000604167981 */ /* 0x000ea8000c1f5900 */
[----:B------:R-:W2:Y:S01]  /*0640*/  LDG.E.STRONG.SYS R17, desc[UR6][R10.64+-0x8] ;  /* 0xfffff8060a117981 */ /* 0x000ea2000c1f5900 */
[----:B0-----:R-:W-:-:S03]  /*0650*/  IMAD R13, R13, 0x4, R6 ;  /* 0x000000040d0d7824 */ /* 0x001fc600078e0206 */
[----:B------:R-:W3:Y:S04]  /*0660*/  LDG.E.STRONG.SYS R20, desc[UR6][R4.64] ;  /* 0x0000000604147981 */ /* 0x000ee8000c1f5900 */
[----:B------:R0:W-:Y:S04]  /*0670*/  ATOMS.POPC.INC.32 RZ, [R13+URZ] ;  /* 0x000000000dff7f8c */ /* 0x0001e8000d8000ff */
[----:B------:R-:W3:Y:S04]  /*0680*/  LDG.E.STRONG.SYS R15, desc[UR6][R10.64+-0x4] ;  /* 0xfffffc060a0f7981 */ /* 0x000ee8000c1f5900 */
[----:B0-----:R-:W3:Y:S04]  /*0690*/  LDG.E.STRONG.SYS R13, desc[UR6][R4.64] ;  /* 0x00000006040d7981 */ /* 0x001ee8000c1f5900 */
[----:B------:R-:W3:Y:S01]  /*06a0*/  LDG.E.STRONG.SYS R8, desc[UR6][R10.64] ;  /* 0x000000060a087981 */ /* 0x000ee2000c1f5900 */
[----:B------:R-:W0:Y:S01]  /*06b0*/  F2I.TRUNC.NTZ R19, R16 ;  /* 0x0000001000137305 */ /* 0x000e22000020f100 */
[----:B----4-:R-:W-:Y:S01]  /*06c0*/  FMUL R25, R25, R14 ;  /* 0x0000000e19197220 */ /* 0x010fe20000400000 */
[----:B------:R-:W-:Y:S01]  /*06d0*/  FMUL R21, R21, R18 ;  /* 0x0000001215157220 */ /* 0x000fe20000400000 */
[----:B0-----:R-:W-:-:S05]  /*06e0*/  LEA R19, R19, R6, 0x2 ;  /* 0x0000000613137211 */ /* 0x001fca00078e10ff */
[----:B------:R0:W-:Y:S01]  /*06f0*/  ATOMS.POPC.INC.32 RZ, [R19+URZ] ;  /* 0x0000000013ff7f8c */ /* 0x0001e2000d8000ff */
[----:B-----5:R-:W-:-:S03]  /*0700*/  FMUL R27, R27, R12 ;  /* 0x0000000c1b1b7220 */ /* 0x020fc60000400000 */
[----:B------:R-:W4:Y:S01]  /*0710*/  LDG.E.STRONG.SYS R12, desc[UR6][R4.64] ;  /* 0x00000006040c7981 */ /* 0x000f22000c1f5900 */
[----:B--2---:R-:W-:Y:S01]  /*0720*/  FMUL R22, R22, R17 ;  /* 0x0000001116167220 */ /* 0x004fe20000400000 */
[----:B---3--:R-:W-:Y:S01]  /*0730*/  FMUL R20, R20, R15 ;  /* 0x0000000f14147220 */ /* 0x008fe20000400000 */
[----:B------:R-:W-:Y:S02]  /*0740*/  FMUL R8, R13, R8 ;  /* 0x000000080d087220 */ /* 0x000fe40000400000 */
[----:B------:R-:W4:Y:S04]  /*0750*/  LDG.E.STRONG.SYS R13, desc[UR6][R10.64+0x4] ;  /* 0x000004060a0d7981 */ /* 0x000f28000c1f5900 */
[----:B------:R-:W2:Y:S04]  /*0760*/  LDG.E.STRONG.SYS R14, desc[UR6][R4.64] ;  /* 0x00000006040e7981 */ /* 0x000ea8000c1f5900 */
[----:B------:R-:W2:Y:S04]  /*0770*/  LDG.E.STRONG.SYS R15, desc[UR6][R10.64+0x8] ;  /* 0x000008060a0f7981 */ /* 0x000ea8000c1f5900 */
[----:B------:R-:W3:Y:S04]  /*0780*/  LDG.E.STRONG.SYS R16, desc[UR6][R4.64] ;  /* 0x0000000604107981 */ /* 0x000ee8000c1f5900 */
[----:B------:R-:W3:Y:S04]  /*0790*/  LDG.E.STRONG.SYS R17, desc[UR6][R10.64+0xc] ;  /* 0x00000c060a117981 */ /* 0x000ee8000c1f5900 */
[----:B------:R-:W5:Y:S04]  /*07a0*/  LDG.E.STRONG.SYS R18, desc[UR6][R4.64] ;  /* 0x0000000604127981 */ /* 0x000f68000c1f5900 */
[----:B0-----:R-:W5:Y:S01]  /*07b0*/  LDG.E.STRONG.SYS R19, desc[UR6][R10.64+0x10] ;  /* 0x000010060a137981 */ /* 0x001f62000c1f5900 */
[----:B----4-:R-:W-:Y:S01]  /*07c0*/  FMUL R12, R12, R13 ;  /* 0x0000000d0c0c7220 */ /* 0x010fe20000400000 */
[----:B--2---:R-:W-:Y:S01]  /*07d0*/  FMUL R13, R14, R15 ;  /* 0x0000000f0e0d7220 */ /* 0x004fe20000400000 */
[----:B---3--:R-:W-:-:S02]  /*07e0*/  FMUL R14, R16, R17 ;  /* 0x00000011100e7220 */ /* 0x008fc40000400000 */
[----:B------:R-:W2:Y:S04]  /*07f0*/  LDG.E.STRONG.SYS R16, desc[UR6][R4.64] ;  /* 0x0000000604107981 */ /* 0x000ea8000c1f5900 */
[----:B------:R-:W2:Y:S01]  /*0800*/  LDG.E.STRONG.SYS R17, desc[UR6][R10.64+0x14] ;  /* 0x000014060a117981 */ /* 0x000ea2000c1f5900 */
[----:B-----5:R-:W-:-:S03]  /*0810*/  FMUL R15, R18, R19 ;  /* 0x00000013120f7220 */ /* 0x020fc60000400000 */
[----:B------:R-:W3:Y:S04]  /*0820*/  LDG.E.STRONG.SYS R18, desc[UR6][R4.64] ;  /* 0x0000000604127981 */ /* 0x000ee8000c1f5900 */
[----:B------:R-:W3:Y:S01]  /*0830*/  LDG.E.STRONG.SYS R19, desc[UR6][R10.64+0x18] ;  /* 0x000018060a137981 */ /* 0x000ee2000c1f5900 */
[----:B------:R-:W-:Y:S01]  /*0840*/  FMUL R23, R23, R24 ;  /* 0x0000001817177220 */ /* 0x000fe20000400000 */
[----:B--2---:R-:W-:Y:S01]  /*0850*/  FMUL R16, R16, R17 ;  /* 0x0000001110107220 */ /* 0x004fe20000400000 */
[----:B---3--:R-:W-:Y:S02]  /*0860*/  FMUL R17, R18, R19 ;  /* 0x0000001312117220 */ /* 0x008fe40000400000 */
[----:B------:R-:W2:Y:S04]  /*0870*/  LDG.E.STRONG.SYS R18, desc[UR6][R4.64] ;  /* 0x0000000604127981 */ /* 0x000ea8000c1f5900 */
[----:B------:R0:W2:Y:S01]  /*0880*/  LDG.E.STRONG.SYS R19, desc[UR6][R10.64+0x1c] ;  /* 0x00001c060a137981 */ /* 0x0000a2000c1f5900 */
[----:B------:R-:W1:Y:S08]  /*0890*/  F2I.TRUNC.NTZ R21, R21 ;  /* 0x0000001500157305 */ /* 0x000e70000020f100 */
[----:B------:R-:W3:Y:S08]  /*08a0*/  F2I.TRUNC.NTZ R23, R23 ;  /* 0x0000001700177305 */ /* 0x000ef0000020f100 */
[----:B------:R-:W4:Y:S08]  /*08b0*/  F2I.TRUNC.NTZ R25, R25 ;  /* 0x0000001900197305 */ /* 0x000f30000020f100 */
[----:B------:R-:W5:Y:S08]  /*08c0*/  F2I.TRUNC.NTZ R27, R27 ;  /* 0x0000001b001b7305 */ /* 0x000f70000020f100 */
[----:B------:R-:W0:Y:S08]  /*08d0*/  F2I.TRUNC.NTZ R29, R22 ;  /* 0x00000016001d7305 */ /* 0x000e30000020f100 */
[----:B------:R-:W0:Y:S08]  /*08e0*/  F2I.TRUNC.NTZ R31, R20 ;  /* 0x00000014001f7305 */ /* 0x000e30000020f100 */
[----:B------:R-:W0:Y:S08]  /*08f0*/  F2I.TRUNC.NTZ R33, R8 ;  /* 0x0000000800217305 */ /* 0x000e30000020f100 */
[----:B------:R-:W-:Y:S01]  /*0900*/  F2I.TRUNC.NTZ R35, R12 ;  /* 0x0000000c00237305 */ /* 0x000fe2000020f100 */
[----:B-1----:R-:W-:-:S07]  /*0910*/  LEA R21, R21, R6, 0x2 ;  /* 0x0000000615157211 */ /* 0x002fce00078e10ff */
[----:B------:R-:W1:Y:S01]  /*0920*/  F2I.TRUNC.NTZ R13, R13 ;  /* 0x0000000d000d7305 */ /* 0x000e62000020f100 */
[----:B---3--:R-:W-:-:S07]  /*0930*/  LEA R23, R23, R6, 0x2 ;  /* 0x0000000617177211 */ /* 0x008fce00078e10ff */
[----:B------:R-:W3:Y:S01]  /*0940*/  F2I.TRUNC.NTZ R37, R14 ;  /* 0x0000000e00257305 */ /* 0x000ee2000020f100 */
[----:B----4-:R-:W-:-:S07]  /*0950*/  LEA R25, R25, R6, 0x2 ;  /* 0x0000000619197211 */ /* 0x010fce00078e10ff */
[----:B------:R-:W4:Y:S01]  /*0960*/  F2I.TRUNC.NTZ R15, R15 ;  /* 0x0000000f000f7305 */ /* 0x000f22000020f100 */
[----:B-----5:R-:W-:-:S07]  /*0970*/  IMAD R27, R27, 0x4, R6 ;  /* 0x000000041b1b7824 */ /* 0x020fce00078e0206 */
[----:B------:R-:W5:Y:S01]  /*0980*/  F2I.TRUNC.NTZ R16, R16 ;  /* 0x0000001000107305 */ /* 0x000f62000020f100 */
[-C--:B0-----:R-:W-:Y:S01]  /*0990*/  LEA R29, R29, R6.reuse, 0x2 ;  /* 0x000000061d1d7211 */ /* 0x081fe200078e10ff */
[----:B------:R0:W-:Y:S06]  /*09a0*/  ATOMS.POPC.INC.32 RZ, [R21+URZ] ;  /* 0x0000000015ff7f8c */ /* 0x0001ec000d8000ff */
[----:B------:R-:W0:Y:S01]  /*09b0*/  F2I.TRUNC.NTZ R17, R17 ;  /* 0x0000001100117305 */ /* 0x000e22000020f100 */
[-C--:B------:R-:W-:Y:S01]  /*09c0*/  LEA R31, R31, R6.reuse, 0x2 ;  /* 0x000000061f1f7211 */ /* 0x080fe200078e10ff */
[----:B------:R0:W-:Y:S01]  /*09d0*/  ATOMS.POPC.INC.32 RZ, [R23+URZ] ;  /* 0x0000000017ff7f8c */ /* 0x0001e2000d8000ff */
[-C--:B------:R-:W-:Y:S01]  /*09e0*/  LEA R33, R33, R6.reuse, 0x2 ;  /* 0x0000000621217211 */ /* 0x080fe200078e10ff */
[----:B-1----:R-:W-:Y:S01]  /*09f0*/  IMAD R13, R13, 0x4, R6 ;  /* 0x000000040d0d7824 */ /* 0x002fe200078e0206 */
[-C--:B------:R-:W-:Y:S01]  /*0a00*/  LEA R35, R35, R6.reuse, 0x2 ;  /* 0x0000000623237211 */ /* 0x080fe200078e10ff */
[----:B------:R1:W-:Y:S01]  /*0a10*/  ATOMS.POPC.INC.32 RZ, [R25+URZ] ;  /* 0x0000000019ff7f8c */ /* 0x0003e2000d8000ff */
[----:B---3--:R-:W-:-:S03]  /*0a20*/  LEA R37, R37, R6, 0x2 ;  /* 0x0000000625257211 */ /* 0x008fc600078e10ff */
[----:B------:R1:W-:Y:S01]  /*0a30*/  ATOMS.POPC.INC.32 RZ, [R27+URZ] ;  /* 0x000000001bff7f8c */ /* 0x0003e2000d8000ff */
[----:B----4-:R-:W-:-:S03]  /*0a40*/  LEA R15, R15, R6, 0x2 ;  /* 0x000000060f0f7211 */ /* 0x010fc600078e10ff */
[----:B------:R1:W-:Y:S01]  /*0a50*/  ATOMS.POPC.INC.32 RZ, [R29+URZ] ;  /* 0x000000001dff7f8c */ /* 0x0003e2000d8000ff */
[----:B-----5:R-:W-:-:S03]  /*0a60*/  LEA R16, R16, R6, 0x2 ;  /* 0x0000000610107211 */ /* 0x020fc600078e10ff */
[----:B------:R1:W-:Y:S01]  /*0a70*/  ATOMS.POPC.INC.32 RZ, [R31+URZ] ;  /* 0x000000001fff7f8c */ /* 0x0003e2000d8000ff */
[----:B0-----:R-:W-:-:S03]  /*0a80*/  LEA R17, R17, R6, 0x2 ;  /* 0x0000000611117211 */ /* 0x001fc600078e10ff */
[----:B------:R1:W-:Y:S04]  /*0a90*/  ATOMS.POPC.INC.32 RZ, [R33+URZ] ;  /* 0x0000000021ff7f8c */ /* 0x0003e8000d8000ff */
[----:B------:R1:W-:Y:S04]  /*0aa0*/  ATOMS.POPC.INC.32 RZ, [R35+URZ] ;  /* 0x0000000023ff7f8c */ /* 0x0003e8000d8000ff */
[----:B------:R1:W-:Y:S04]  /*0ab0*/  ATOMS.POPC.INC.32 RZ, [R13+URZ] ;  /* 0x000000000dff7f8c */ /* 0x0003e8000d8000ff */
[----:B------:R1:W-:Y:S04]  /*0ac0*/  ATOMS.POPC.INC.32 RZ, [R37+URZ] ;  /* 0x0000000025ff7f8c */ /* 0x0003e8000d8000ff */
[----:B------:R1:W-:Y:S04]  /*0ad0*/  ATOMS.POPC.INC.32 RZ, [R15+URZ] ;  /* 0x000000000fff7f8c */ /* 0x0003e8000d8000ff */
[----:B------:R1:W-:Y:S04]  /*0ae0*/  ATOMS.POPC.INC.32 RZ, [R16+URZ] ;  /* 0x0000000010ff7f8c */ /* 0x0003e8000d8000ff */
[----:B------:R1:W-:Y:S01]  /*0af0*/  ATOMS.POPC.INC.32 RZ, [R17+URZ] ;  /* 0x0000000011ff7f8c */ /* 0x0003e2000d8000ff */
[----:B------:R-:W-:-:S04]  /*0b00*/  UIADD3 UR4, UPT, UPT, UR4, 0x10, URZ ;  /* 0x0000001004047890 */ /* 0x000fc8000fffe0ff */
[----:B------:R-:W-:Y:S01]  /*0b10*/  UISETP.NE.AND UP0, UPT, UR4, 0x2710, UPT ;  /* 0x000027100400788c */ /* 0x000fe2000bf05270 */
[----:B------:R-:W-:-:S04]  /*0b20*/  IADD3 R10, P1, PT, R10, 0x40, RZ ;  /* 0x000000400a0a7810 */ /* 0x000fc80007f3e0ff */
[----:B------:R-:W-:Y:S01]  /*0b30*/  IADD3.X R11, PT, PT, RZ, R11, RZ, P1, !PT ;  /* 0x0000000bff0b7210 */ /* 0x000fe20000ffe4ff */
[----:B--2---:R-:W-:-:S06]  /*0b40*/  FMUL R19, R18, R19 ;  /* 0x0000001312137220 */ /* 0x004fcc0000400000 */
[----:B------:R-:W0:Y:S02]  /*0b50*/  F2I.TRUNC.NTZ R19, R19 ;  /* 0x0000001300137305 */ /* 0x000e24000020f100 */
[----:B0-----:R-:W-:-:S05]  /*0b60*/  IMAD R19, R19, 0x4, R6 ;  /* 0x0000000413137824 */ /* 0x001fca00078e0206 */
[----:B------:R1:W-:Y:S01]  /*0b70*/  ATOMS.POPC.INC.32 RZ, [R19+URZ] ;  /* 0x0000000013ff7f8c */ /* 0x0003e2000d8000ff */
[----:B------:R-:W-:Y:S05]  /*0b80*/  BRA.U UP0, `(.L_x_5) ;  /* 0xfffffff9006c7547 */ /* 0x000fea000b83ffff */
[----:B------:R-:W-:-:S13]  /*0b90*/  ISETP.NE.AND P1, PT, R7, 0x270f, PT ;  /* 0x0000270f0700780c */ /* 0x000fda0003f25270 */
[----:B------:R-:W-:Y:S05]  /*0ba0*/  @!P1 BRA `(.L_x_4) ;  /* 0x0000000c00b09947 */ /* 0x000fea0003800000 */
[----:B-1----:R-:W0:Y:S01]  /*0bb0*/  LDC.64 R12, c[0x0][0x388] ;  /* 0x0000e200ff0c7b82 */ /* 0x002e220000000a00 */
[C---:B------:R-:W-:Y:S01]  /*0bc0*/  IADD3 R6, PT, PT, R7.reuse, -0x2708, RZ ;  /* 0xffffd8f807067810 */ /* 0x040fe20007ffe0ff */
[----:B------:R-:W-:Y:S03]  /*0bd0*/  BSSY.RECONVERGENT B1, `(.L_x_6) ;  /* 0x0000071000017945 */ /* 0x000fe60003800200 */
[----:B------:R-:W-:Y:S02]  /*0be0*/  ISETP.GE.U32.AND P1, PT, R6, 0x7, PT ;  /* 0x000000070600780c */ /* 0x000fe40003f26070 */
[C---:B------:R-:W-:Y:S01]  /*0bf0*/  IADD3 R6, PT, PT, -R7.reuse, 0x270f, RZ ;  /* 0x0000270f07067810 */ /* 0x040fe20007ffe1ff */
[----:B0-----:R-:W-:-:S10]  /*0c00*/  IMAD.WIDE R10, R7, 0x4, R12 ;  /* 0x00000004070a7825 */ /* 0x001fd400078e020c */
[----:B------:R-:W-:Y:S05]  /*0c10*/  @!P1 BRA `(.L_x_7) ;  /* 0x0000000400b09947 */ /* 0x000fea0003800000 */
[----:B------:R-:W-:Y:S02]  /*0c20*/  LOP3.LUT R19, R6, 0xfffffff8, RZ, 0xc0, !PT ;  /* 0xfffffff806137812 */ /* 0x000fe400078ec0ff */
[C---:B------:R-:W-:Y:S02]  /*0c30*/  IADD3 R15, PT, PT, R9.reuse, 0xb40, RZ ;  /* 0x00000b40090f7810 */ /* 0x040fe40007ffe0ff */
[----:B------:R-:W-:Y:S01]  /*0c40*/  IADD3 R17, PT, PT, R9, 0x1680, RZ ;  /* 0x0000168009117810 */ /* 0x000fe20007ffe0ff */
[----:B------:R-:W-:Y:S01]  /*0c50*/  IMAD.MOV R19, RZ, RZ, -R19 ;  /* 0x000000ffff137224 */ /* 0x000fe200078e0a13 */
[C---:B------:R-:W-:Y:S02]  /*0c60*/  LEA R8, R0.reuse, R15, 0x18 ;  /* 0x0000000f00087211 */ /* 0x040fe400078ec0ff */
[----:B------:R-:W-:-:S07]  /*0c70*/  LEA R18, R0, R17, 0x18 ;  /* 0x0000001100127211 */ /* 0x000fce00078ec0ff */
.L_x_8:
[C---:B0-----:R-:W-:Y:S01]  /*0c80*/  IMAD.WIDE R14, R7.reuse, 0x4, R2 ;  /* 0x00000004070e7825 */ /* 0x041fe200078e0202 */
[----:B------:R-:W2:Y:S04]  /*0c90*/  LDG.E.STRONG.SYS R22, desc[UR6][R4.64] ;  /* 0x0000000604167981 */ /* 0x000ea8000c1f5900 */
[----:B------:R-:W2:Y:S01]  /*0ca0*/  LDG.E.STRONG.SYS R23, desc[UR6][R14.64+0x4] ;  /* 0x000004060e177981 */ /* 0x000ea2000c1f5900 */
[----:B------:R-:W-:-:S03]  /*0cb0*/  IMAD.WIDE R16, R7, 0x4, R12 ;  /* 0x0000000407107825 */ /* 0x000fc600078e020c */
[----:B------:R-:W3:Y:S04]  /*0cc0*/  LDG.E.STRONG.SYS R26, desc[UR6][R10.64] ;  /* 0x000000060a1a7981 */ /* 0x000ee8000c1f5900 */
[----:B------:R-:W3:Y:S04]  /*0cd0*/  LDG.E.STRONG.SYS R27, desc[UR6][R16.64+0x4] ;  /* 0x00000406101b7981 */ /* 0x000ee8000c1f5900 */
[----:B------:R-:W4:Y:S04]  /*0ce0*/  LDG.E.STRONG.SYS R20, desc[UR6][R4.64] ;  /* 0x0000000604147981 */ /* 0x000f28000c1f5900 */
[----:B------:R-:W4:Y:S01]  /*0cf0*/  LDG.E.STRONG.SYS R21, desc[UR6][R14.64+0x8] ;  /* 0x000008060e157981 */ /* 0x000f22000c1f5900 */
[----:B--2---:R-:W-:-:S03]  /*0d00*/  FMUL R24, R22, R23 ;  /* 0x0000001716187220 */ /* 0x004fc60000400000 */
[----:B------:R-:W2:Y:S01]  /*0d10*/  LDG.E.STRONG.SYS R22, desc[UR6][R10.64] ;  /* 0x000000060a167981 */ /* 0x000ea2000c1f5900 */
[----:B------:R-:W0:Y:S01]  /*0d20*/  F2I.TRUNC.NTZ R23, R24 ;  /* 0x0000001800177305 */ /* 0x000e22000020f100 */
[----:B---3--:R-:W-:Y:S01]  /*0d30*/  FMUL R26, R26, R27 ;  /* 0x0000001b1a1a7220 */ /* 0x008fe20000400000 */
[----:B----4-:R-:W-:Y:S01]  /*0d40*/  FMUL R29, R20, R21 ;  /* 0x00000015141d7220 */ /* 0x010fe20000400000 */
[----:B0-----:R-:W-:Y:S02]  /*0d50*/  LEA R25, R23, R8, 0x2 ;  /* 0x0000000817197211 */ /* 0x001fe400078e10ff */
[----:B------:R-:W2:Y:S04]  /*0d60*/  LDG.E.STRONG.SYS R23, desc[UR6][R16.64+0x8] ;  /* 0x0000080610177981 */ /* 0x000ea8000c1f5900 */
[----:B------:R-:W3:Y:S04]  /*0d70*/  LDG.E.STRONG.SYS R20, desc[UR6][R4.64] ;  /* 0x0000000604147981 */ /* 0x000ee8000c1f5900 */
[----:B------:R-:W3:Y:S04]  /*0d80*/  LDG.E.STRONG.SYS R21, desc[UR6][R14.64+0xc] ;  /* 0x00000c060e157981 */ /* 0x000ee8000c1f5900 */
[----:B------:R2:W-:Y:S01]  /*0d90*/  ATOMS.POPC.INC.32 RZ, [R25+URZ] ;  /* 0x0000000019ff7f8c */ /* 0x0005e2000d8000ff */
[----:B------:R-:W0:Y:S01]  /*0da0*/  F2I.TRUNC.NTZ R27, R26 ;  /* 0x0000001a001b7305 */ /* 0x000e22000020f100 */
[----:B--2---:R-:W-:-:S02]  /*0db0*/  FMUL R25, R22, R23 ;  /* 0x0000001716197220 */ /* 0x004fc40000400000 */
[----:B------:R-:W2:Y:S04]  /*0dc0*/  LDG.E.STRONG.SYS R22, desc[UR6][R10.64] ;  /* 0x000000060a167981 */ /* 0x000ea8000c1f5900 */
[----:B------:R-:W2:Y:S01]  /*0dd0*/  LDG.E.STRONG.SYS R23, desc[UR6][R16.64+0xc] ;  /* 0x00000c0610177981 */ /* 0x000ea2000c1f5900 */
[----:B---3--:R-:W-:-:S03]  /*0de0*/  FMUL R30, R20, R21 ;  /* 0x00000015141e7220 */ /* 0x008fc60000400000 */
[----:B------:R-:W3:Y:S04]  /*0df0*/  LDG.E.STRONG.SYS R20, desc[UR6][R4.64] ;  /* 0x0000000604147981 */ /* 0x000ee8000c1f5900 */
[----:B------:R-:W3:Y:S01]  /*0e00*/  LDG.E.STRONG.SYS R21, desc[UR6][R14.64+0x10] ;  /* 0x000010060e157981 */ /* 0x000ee2000c1f5900 */
[----:B0-----:R-:W-:-:S05]  /*0e10*/  LEA R27, R27, R18, 0x2 ;  /* 0x000000121b1b7211 */ /* 0x001fca00078e10ff */
[----:B------:R2:W-:Y:S01]  /*0e20*/  ATOMS.POPC.INC.32 RZ, [R27+URZ] ;  /* 0x000000001bff7f8c */ /* 0x0005e2000d8000ff */
[----:B------:R-:W0:Y:S01]  /*0e30*/  F2I.TRUNC.NTZ R29, R29 ;  /* 0x0000001d001d7305 */ /* 0x000e22000020f100 */
[----:B--2---:R-:W-:Y:S02]  /*0e40*/  FMUL R27, R22, R23 ;  /* 0x00000017161b7220 */ /* 0x004fe40000400000 */
[----:B------:R-:W2:Y:S04]  /*0e50*/  LDG.E.STRONG.SYS R22, desc[UR6][R10.64] ;  /* 0x000000060a167981 */ /* 0x000ea8000c1f5900 */
[----:B------:R-:W2:Y:S01]  /*0e60*/  LDG.E.STRONG.SYS R23, desc[UR6][R16.64+0x10] ;  /* 0x0000100610177981 */ /* 0x000ea2000c1f5900 */
[----:B---3--:R-:W-:-:S03]  /*0e70*/  FMUL R31, R20, R21 ;  /* 0x00000015141f7220 */ /* 0x008fc60000400000 */
[----:B------:R-:W3:Y:S04]  /*0e80*/  LDG.E.STRONG.SYS R20, desc[UR6][R4.64] ;  /* 0x0000000604147981 */ /* 0x000ee8000c1f5900 */
[----:B------:R-:W3:Y:S01]  /*0e90*/  LDG.E.STRONG.SYS R21, desc[UR6][R14.64+0x14] ;  /* 0x000014060e157981 */ /* 0x000ee2000c1f5900 */
[----:B0-----:R-:W-:Y:S01]  /*0ea0*/  LEA R24, R29, R8, 0x2 ;  /* 0x000000081d187211 */ /* 0x001fe200078e10ff */
[----:B------:R-:W0:Y:S04]  /*0eb0*/  F2I.TRUNC.NTZ R25, R25 ;  /* 0x0000001900197305 */ /* 0x000e28000020f100 */
[----:B------:R-:W-:Y:S04]  /*0ec0*/  ATOMS.POPC.INC.32 RZ, [R24+URZ] ;  /* 0x0000000018ff7f8c */ /* 0x000fe8000d8000ff */
[----:B------:R-:W1:Y:S01]  /*0ed0*/  F2I.TRUNC.NTZ R29, R30 ;  /* 0x0000001e001d7305 */ /* 0x000e62000020f100 */
[----:B0-----:R-:W-:-:S02]  /*0ee0*/  LEA R26, R25, R18, 0x2 ;  /* 0x00000012191a7211 */ /* 0x001fc400078e10ff */
[----:B------:R-:W4:Y:S04]  /*0ef0*/  LDG.E.STRONG.SYS R25, desc[UR6][R10.64] ;  /* 0x000000060a197981 */ /* 0x000f28000c1f5900 */
[----:B------:R-:W-:Y:S01]  /*0f00*/  ATOMS.POPC.INC.32 RZ, [R26+URZ] ;  /* 0x000000001aff7f8c */ /* 0x000fe2000d8000ff */
[----:B-1----:R-:W-:-:S05]  /*0f10*/  IMAD R29, R29, 0x4, R8 ;  /* 0x000000041d1d7824 */ /* 0x002fca00078e0208 */
[----:B------:R3:W-:Y:S02]  /*0f20*/  ATOMS.POPC.INC.32 RZ, [R29+URZ] ;  /* 0x000000001dff7f8c */ /* 0x0007e4000d8000ff */
[----:B---3--:R-:W-:Y:S02]  /*0f30*/  FMUL R29, R20, R21 ;  /* 0x00000015141d7220 */ /* 0x008fe40000400000 */
[----:B------:R-:W4:Y:S04]  /*0f40*/  LDG.E.STRONG.SYS R20, desc[UR6][R16.64+0x14] ;  /* 0x0000140610147981 */ /* 0x000f28000c1f5900 */
[----:B------:R-:W3:Y:S04]  /*0f50*/  LDG.E.STRONG.SYS R24, desc[UR6][R4.64] ;  /* 0x0000000604187981 */ /* 0x000ee8000c1f5900 */
[----:B------:R-:W3:Y:S01]  /*0f60*/  LDG.E.STRONG.SYS R21, desc[UR6][R14.64+0x18] ;  /* 0x000018060e157981 */ /* 0x000ee2000c1f5900 */
[----:B------:R-:W0:Y:S01]  /*0f70*/  F2I.TRUNC.NTZ R27, R27 ;  /* 0x0000001b001b7305 */ /* 0x000e22000020f100 */
[----:B--2---:R-:W-:-:S07]  /*0f80*/  FMUL R22, R22, R23 ;  /* 0x0000001716167220 */ /* 0x004fce0000400000 */
[----:B------:R-:W1:Y:S01]  /*0f90*/  F2I.TRUNC.NTZ R31, R31 ;  /* 0x0000001f001f7305 */ /* 0x000e62000020f100 */
[----:B----4-:R-:W-:Y:S02]  /*0fa0*/  FMUL R25, R25, R20 ;  /* 0x0000001419197220 */ /* 0x010fe40000400000 */
[----:B------:R-:W2:Y:S01]  /*0fb0*/  LDG.E.STRONG.SYS R20, desc[UR6][R10.64] ;  /* 0x000000060a147981 */ /* 0x000ea2000c1f5900 */
[----:B---3--:R-:W-:-:S03]  /*0fc0*/  FMUL R24, R24, R21 ;  /* 0x0000001518187220 */ /* 0x008fc60000400000 */
[----:B------:R-:W2:Y:S01]  /*0fd0*/  LDG.E.STRONG.SYS R21, desc[UR6][R16.64+0x18] ;  /* 0x0000180610157981 */ /* 0x000ea2000c1f5900 */
[----:B------:R-:W3:Y:S01]  /*0fe0*/  F2I.TRUNC.NTZ R23, R22 ;  /* 0x0000001600177305 */ /* 0x000ee2000020f100 */
[----:B0-----:R-:W-:Y:S02]  /*0ff0*/  LEA R30, R27, R18, 0x2 ;  /* 0x000000121b1e7211 */ /* 0x001fe400078e10ff */
[----:B-1----:R-:W-:-:S03]  /*1000*/  LEA R26, R31, R8, 0x2 ;  /* 0x000000081f1a7211 */ /* 0x002fc600078e10ff */
[----:B------:R-:W-:Y:S04]  /*1010*/  ATOMS.POPC.INC.32 RZ, [R30+URZ] ;  /* 0x000000001eff7f8c */ /* 0x000fe8000d8000ff */
[----:B------:R0:W-:Y:S01]  /*1020*/  ATOMS.POPC.INC.32 RZ, [R26+URZ] ;  /* 0x000000001aff7f8c */ /* 0x0001e2000d8000ff */
[----:B---3--:R-:W-:-:S03]  /*1030*/  LEA R23, R23, R18, 0x2 ;  /* 0x0000001217177211 */ /* 0x008fc600078e10ff */
[----:B0-----:R-:W3:Y:S04]  /*1040*/  LDG.E.STRONG.SYS R26, desc[UR6][R4.64] ;  /* 0x00000006041a7981 */ /* 0x001ee8000c1f5900 */
[----:B------:R-:W3:Y:S04]  /*1050*/  LDG.E.STRONG.SYS R31, desc[UR6][R14.64+0x1c] ;  /* 0x00001c060e1f7981 */ /* 0x000ee8000c1f5900 */
[----:B------:R0:W-:Y:S01]  /*1060*/  ATOMS.POPC.INC.32 RZ, [R23+URZ] ;  /* 0x0000000017ff7f8c */ /* 0x0001e2000d8000ff */
[----:B--2---:R-:W-:-:S03]  /*1070*/  FMUL R22, R20, R21 ;  /* 0x0000001514167220 */ /* 0x004fc60000400000 */
[----:B------:R-:W2:Y:S04]  /*1080*/  LDG.E.STRONG.SYS R20, desc[UR6][R10.64] ;  /* 0x000000060a147981 */ /* 0x000ea8000c1f5900 */
[----:B0-----:R-:W2:Y:S01]  /*1090*/  LDG.E.STRONG.SYS R23, desc[UR6][R16.64+0x1c] ;  /* 0x00001c0610177981 */ /* 0x001ea2000c1f5900 */
[----:B------:R-:W0:Y:S02]  /*10a0*/  F2I.TRUNC.NTZ R29, R29 ;  /* 0x0000001d001d7305 */ /* 0x000e24000020f100 */
[----:B0-----:R-:W-:Y:S01]  /*10b0*/  LEA R27, R29, R8, 0x2 ;  /* 0x000000081d1b7211 */ /* 0x001fe200078e10ff */
[----:B---3--:R-:W-:-:S04]  /*10c0*/  FMUL R21, R26, R31 ;  /* 0x0000001f1a157220 */ /* 0x008fc80000400000 */
[----:B------:R0:W-:Y:S01]  /*10d0*/  ATOMS.POPC.INC.32 RZ, [R27+URZ] ;  /* 0x000000001bff7f8c */ /* 0x0001e2000d8000ff */
[----:B--2---:R-:W-:-:S03]  /*10e0*/  FMUL R20, R20, R23 ;  /* 0x0000001714147220 */ /* 0x004fc60000400000 */
[----:B------:R-:W2:Y:S04]  /*10f0*/  LDG.E.STRONG.SYS R23, desc[UR6][R4.64] ;  /* 0x0000000604177981 */ /* 0x000ea8000c1f5900 */
[----:B------:R1:W2:Y:S04]  /*1100*/  LDG.E.STRONG.SYS R26, desc[UR6][R14.64+0x20] ;  /* 0x000020060e1a7981 */ /* 0x0002a8000c1f5900 */
[----:B0-----:R-:W3:Y:S04]  /*1110*/  LDG.E.STRONG.SYS R27, desc[UR6][R10.64] ;  /* 0x000000060a1b7981 */ /* 0x001ee8000c1f5900 */
[----:B------:R-:W3:Y:S01]  /*1120*/  LDG.E.STRONG.SYS R30, desc[UR6][R16.64+0x20] ;  /* 0x00002006101e7981 */ /* 0x000ee2000c1f5900 */
[----:B------:R-:W1:Y:S08]  /*1130*/  F2I.TRUNC.NTZ R25, R25 ;  /* 0x0000001900197305 */ /* 0x000e70000020f100 */
[----:B------:R-:W0:Y:S08]  /*1140*/  F2I.TRUNC.NTZ R29, R24 ;  /* 0x00000018001d7305 */ /* 0x000e30000020f100 */
[----:B------:R-:W4:Y:S01]  /*1150*/  F2I.TRUNC.NTZ R31, R22 ;  /* 0x00000016001f7305 */ /* 0x000f22000020f100 */
[----:B------:R-:W-:-:S07]  /*1160*/  IADD3 R19, PT, PT, R19, 0x8, RZ ;  /* 0x0000000813137810 */ /* 0x000fce0007ffe0ff */
[----:B------:R-:W5:Y:S08]  /*1170*/  F2I.TRUNC.NTZ R21, R21 ;  /* 0x0000001500157305 */ /* 0x000f70000020f100 */
[----:B------:R-:W5:Y:S01]  /*1180*/  F2I.TRUNC.NTZ R33, R20 ;  /* 0x0000001400217305 */ /* 0x000f62000020f100 */
[----:B------:R-:W-:Y:S01]  /*1190*/  ISETP.NE.AND P1, PT, R19, RZ, PT ;  /* 0x000000ff1300720c */ /* 0x000fe20003f25270 */
[----:B-1----:R-:W-:Y:S01]  /*11a0*/  IMAD R14, R25, 0x4, R18 ;  /* 0x00000004190e7824 */ /* 0x002fe200078e0212 */
[----:B0-----:R-:W-:-:S02]  /*11b0*/  LEA R29, R29, R8, 0x2 ;  /* 0x000000081d1d7211 */ /* 0x001fc400078e10ff */
[----:B----4-:R-:W-:Y:S02]  /*11c0*/  LEA R31, R31, R18, 0x2 ;  /* 0x000000121f1f7211 */ /* 0x010fe400078e10ff */
[----:B-----5:R-:W-:Y:S01]  /*11d0*/  LEA R21, R21, R8, 0x2 ;  /* 0x0000000815157211 */ /* 0x020fe200078e10ff */
[----:B------:R0:W-:Y:S04]  /*11e0*/  ATOMS.POPC.INC.32 RZ, [R14+URZ] ;  /* 0x000000000eff7f8c */ /* 0x0001e8000d8000ff */
[----:B------:R0:W-:Y:S01]  /*11f0*/  ATOMS.POPC.INC.32 RZ, [R29+URZ] ;  /* 0x000000001dff7f8c */ /* 0x0001e2000d8000ff */
[----:B------:R-:W-:-:S03]  /*1200*/  LEA R33, R33, R18, 0x2 ;  /* 0x0000001221217211 */ /* 0x000fc600078e10ff */
[----:B------:R0:W-:Y:S04]  /*1210*/  ATOMS.POPC.INC.32 RZ, [R31+URZ] ;  /* 0x000000001fff7f8c */ /* 0x0001e8000d8000ff */
[----:B------:R0:W-:Y:S04]  /*1220*/  ATOMS.POPC.INC.32 RZ, [R21+URZ] ;  /* 0x0000000015ff7f8c */ /* 0x0001e8000d8000ff */
[----:B------:R0:W-:Y:S01]  /*1230*/  ATOMS.POPC.INC.32 RZ, [R33+URZ] ;  /* 0x0000000021ff7f8c */ /* 0x0001e2000d8000ff */
[----:B------:R-:W-:Y:S01]  /*1240*/  IADD3 R7, PT, PT, R7, 0x8, RZ ;  /* 0x0000000807077810 */ /* 0x000fe20007ffe0ff */
[----:B--2---:R-:W-:Y:S01]  /*1250*/  FMUL R23, R23, R26 ;  /* 0x0000001a17177220 */ /* 0x004fe20000400000 */
[----:B---3--:R-:W-:-:S05]  /*1260*/  FMUL R27, R27, R30 ;  /* 0x0000001e1b1b7220 */ /* 0x008fca0000400000 */
[----:B------:R-:W1:Y:S08]  /*1270*/  F2I.TRUNC.NTZ R23, R23 ;  /* 0x0000001700177305 */ /* 0x000e70000020f100 */
[----:B------:R-:W2:Y:S01]  /*1280*/  F2I.TRUNC.NTZ R27, R27 ;  /* 0x0000001b001b7305 */ /* 0x000ea2000020f100 */
[----:B-1----:R-:W-:-:S05]  /*1290*/  IMAD R15, R23, 0x4, R8 ;  /* 0x00000004170f7824 */ /* 0x002fca00078e0208 */
[----:B------:R0:W-:Y:S01]  /*12a0*/  ATOMS.POPC.INC.32 RZ, [R15+URZ] ;  /* 0x000000000fff7f8c */ /* 0x0001e2000d8000ff */
[----:B--2---:R-:W-:-:S05]  /*12b0*/  LEA R16, R27, R18, 0x2 ;  /* 0x000000121b107211 */ /* 0x004fca00078e10ff */
[----:B------:R0:W-:Y:S01]  /*12c0*/  ATOMS.POPC.INC.32 RZ, [R16+URZ] ;  /* 0x0000000010ff7f8c */ /* 0x0001e2000d8000ff */
[----:B------:R-:W-:Y:S05]  /*12d0*/  @P1 BRA `(.L_x_8) ;  /* 0xfffffff800681947 */ /* 0x000fea000383ffff */
.L_x_7:
[----:B------:R-:W-:Y:S05]  /*12e0*/  BSYNC.RECONVERGENT B1 ;  /* 0x0000000000017941 */ /* 0x000fea0003800200 */
.L_x_6:
[----:B------:R-:W-:-:S13]  /*12f0*/  LOP3.LUT P1, R8, R6, 0x7, RZ, 0xc0, !PT ;  /* 0x0000000706087812 */ /* 0x000fda000782c0ff */
[----:B------:R-:W-:Y:S05]  /*1300*/  @!P1 BRA `(.L_x_4) ;  /* 0x0000000400d89947 */ /* 0x000fea0003800000 */
[----:B------:R-:W-:Y:S01]  /*1310*/  ISETP.GE.U32.AND P1, PT, R8, 0x4, PT ;  /* 0x000000040800780c */ /* 0x000fe20003f26070 */
[----:B------:R-:W-:Y:S01]  /*1320*/  BSSY.RECONVERGENT B1, `(.L_x_9) ;  /* 0x000003b000017945 */ /* 0x000fe20003800200 */
[----:B------:R-:W-:-:S04]  /*1330*/  LOP3.LUT R27, R6, 0x3, RZ, 0xc0, !PT ;  /* 0x00000003061b7812 */ /* 0x000fc800078ec0ff */
[----:B------:R-:W-:-:S07]  /*1340*/  ISETP.NE.AND P2, PT, R27, RZ, PT ;  /* 0x000000ff1b00720c */ /* 0x000fce0003f45270 */
[----:B------:R-:W-:Y:S06]  /*1350*/  @!P1 BRA `(.L_x_10) ;  /* 0x0000000000dc9947 */ /* 0x000fec0003800000 */
[C---:B0-----:R-:W-:Y:S01]  /*1360*/  IMAD.WIDE R14, R7.reuse, 0x4, R2 ;  /* 0x00000004070e7825 */ /* 0x041fe200078e0202 */
[----:B------:R-:W2:Y:S03]  /*1370*/  LDG.E.STRONG.SYS R8, desc[UR6][R4.64] ;  /* 0x0000000604087981 */ /* 0x000ea6000c1f5900 */
[----:B------:R-:W-:Y:S01]  /*1380*/  IMAD.WIDE R16, R7, 0x4, R12 ;  /* 0x0000000407107825 */ /* 0x000fe200078e020c */
[----:B------:R-:W2:Y:S04]  /*1390*/  LDG.E.STRONG.SYS R23, desc[UR6][R14.64+0x4] ;  /* 0x000004060e177981 */ /* 0x000ea8000c1f5900 */
[----:B------:R-:W3:Y:S04]  /*13a0*/  LDG.E.STRONG.SYS R18, desc[UR6][R10.64] ;  /* 0x000000060a127981 */ /* 0x000ee8000c1f5900 */
[----:B------:R-:W3:Y:S04]  /*13b0*/  LDG.E.STRONG.SYS R25, desc[UR6][R16.64+0x4] ;  /* 0x0000040610197981 */ /* 0x000ee8000c1f5900 */
[----:B------:R-:W4:Y:S04]  /*13c0*/  LDG.E.STRONG.SYS R19, desc[UR6][R4.64] ;  /* 0x0000000604137981 */ /* 0x000f28000c1f5900 */
[----:B------:R-:W4:Y:S04]  /*13d0*/  LDG.E.STRONG.SYS R22, desc[UR6][R14.64+0x8] ;  /* 0x000008060e167981 */ /* 0x000f28000c1f5900 */
[----:B------:R-:W5:Y:S04]  /*13e0*/  LDG.E.STRONG.SYS R20, desc[UR6][R10.64] ;  /* 0x000000060a147981 */ /* 0x000f68000c1f5900 */
[----:B------:R-:W5:Y:S04]  /*13f0*/  LDG.E.STRONG.SYS R21, desc[UR6][R16.64+0x8] ;  /* 0x0000080610157981 */ /* 0x000f68000c1f5900 */
[----:B------:R-:W5:Y:S01]  /*1400*/  LDG.E.STRONG.SYS R24, desc[UR6][R4.64] ;  /* 0x0000000604187981 */ /* 0x000f62000c1f5900 */
[----:B--2---:R-:W-:-:S03]  /*1410*/  FMUL R8, R8, R23 ;  /* 0x0000001708087220 */ /* 0x004fc60000400000 */
[----:B------:R-:W2:Y:S01]  /*1420*/  LDG.E.STRONG.SYS R23, desc[UR6][R14.64+0xc] ;  /* 0x00000c060e177981 */ /* 0x000ea2000c1f5900 */
[----:B---3--:R-:W-:Y:S01]  /*1430*/  FMUL R18, R18, R25 ;  /* 0x0000001912127220 */ /* 0x008fe20000400000 */
[----:B----4-:R-:W-:Y:S01]  /*1440*/  FMUL R19, R19, R22 ;  /* 0x0000001613137220 */ /* 0x010fe20000400000 */
[----:B-----5:R-:W-:Y:S02]  /*1450*/  FMUL R20, R20, R21 ;  /* 0x0000001514147220 */ /* 0x020fe40000400000 */
[----:B------:R-:W3:Y:S04]  /*1460*/  LDG.E.STRONG.SYS R21, desc[UR6][R10.64] ;  /* 0x000000060a157981 */ /* 0x000ee8000c1f5900 */
[----:B------:R-:W3:Y:S01]  /*1470*/  LDG.E.STRONG.SYS R22, desc[UR6][R16.64+0xc] ;  /* 0x00000c0610167981 */ /* 0x000ee2000c1f5900 */
[----:B--2---:R-:W-:-:S03]  /*1480*/  FMUL R24, R24, R23 ;  /* 0x0000001718187220 */ /* 0x004fc60000400000 */
[----:B------:R-:W2:Y:S04]  /*1490*/  LDG.E.STRONG.SYS R23, desc[UR6][R4.64] ;  /* 0x0000000604177981 */ /* 0x000ea8000c1f5900 */
[----:B------:R-:W2:Y:S04]  /*14a0*/  LDG.E.STRONG.SYS R26, desc[UR6][R14.64+0x10] ;  /* 0x000010060e1a7981 */ /* 0x000ea8000c1f5900 */
[----:B------:R-:W4:Y:S04]  /*14b0*/  LDG.E.STRONG.SYS R25, desc[UR6][R10.64] ;  /* 0x000000060a197981 */ /* 0x000f28000c1f5900 */
[----:B------:R0:W4:Y:S01]  /*14c0*/  LDG.E.STRONG.SYS R30, desc[UR6][R16.64+0x10] ;  /* 0x00001006101e7981 */ /* 0x000122000c1f5900 */
[----:B------:R-:W0:Y:S01]  /*14d0*/  F2I.TRUNC.NTZ R8, R8 ;  /* 0x0000000800087305 */ /* 0x000e22000020f100 */
[----:B---3--:R-:W-:Y:S01]  /*14e0*/  FMUL R22, R21, R22 ;  /* 0x0000001615167220 */ /* 0x008fe20000400000 */
[----:B------:R-:W-:-:S06]  /*14f0*/  IADD3 R21, PT, PT, R9, 0xb40, RZ ;  /* 0x00000b4009157810 */ /* 0x000fcc0007ffe0ff */
[----:B------:R-:W1:Y:S01]  /*1500*/  F2I.TRUNC.NTZ R18, R18 ;  /* 0x0000001200127305 */ /* 0x000e62000020f100 */
[----:B------:R-:W-:-:S07]  /*1510*/  LEA R21, R0, R21, 0x18 ;  /* 0x0000001500157211 */ /* 0x000fce00078ec0ff */
[----:B------:R-:W3:Y:S01]  /*1520*/  F2I.TRUNC.NTZ R19, R19 ;  /* 0x0000001300137305 */ /* 0x000ee2000020f100 */
[----:B0-----:R-:W-:Y:S01]  /*1530*/  IMAD R16, R8, 0x4, R21 ;  /* 0x0000000408107824 */ /* 0x001fe200078e0215 */
[----:B------:R-:W-:-:S06]  /*1540*/  IADD3 R15, PT, PT, R9, 0x1680, RZ ;  /* 0x00001680090f7810 */ /* 0x000fcc0007ffe0ff */
[----:B------:R-:W0:Y:S08]  /*1550*/  F2I.TRUNC.NTZ R20, R20 ;  /* 0x0000001400147305 */ /* 0x000e30000020f100 */
[----:B------:R-:W5:Y:S01]  /*1560*/  F2I.TRUNC.NTZ R24, R24 ;  /* 0x0000001800187305 */ /* 0x000f62000020f100 */
[----:B------:R-:W-:Y:S01]  /*1570*/  LEA R15, R0, R15, 0x18 ;  /* 0x0000000f000f7211 */ /* 0x000fe200078ec0ff */
[----:B------:R0:W-:Y:S06]  /*1580*/  ATOMS.POPC.INC.32 RZ, [R16+URZ] ;  /* 0x0000000010ff7f8c */ /* 0x0001ec000d8000ff */
[----:B------:R-:W5:Y:S01]  /*1590*/  F2I.TRUNC.NTZ R14, R22 ;  /* 0x00000016000e7305 */ /* 0x000f62000020f100 */
[----:B-1----:R-:W-:-:S02]  /*15a0*/  LEA R18, R18, R15, 0x2 ;  /* 0x0000000f12127211 */ /* 0x002fc400078e10ff */
[----:B---3--:R-:W-:Y:S02]  /*15b0*/  LEA R19, R19, R21, 0x2 ;  /* 0x0000001513137211 */ /* 0x008fe400078e10ff */
[----:B0-----:R-:W-:Y:S01]  /*15c0*/  LEA R20, R20, R15, 0x2 ;  /* 0x0000000f14147211 */ /* 0x001fe200078e10ff */
[----:B------:R1:W-:Y:S01]  /*15d0*/  ATOMS.POPC.INC.32 RZ, [R18+URZ] ;  /* 0x0000000012ff7f8c */ /* 0x0003e2000d8000ff */
[----:B-----5:R-:W-:-:S03]  /*15e0*/  IMAD R24, R24, 0x4, R21 ;  /* 0x0000000418187824 */ /* 0x020fc600078e0215 */
[----:B------:R1:W-:Y:S04]  /*15f0*/  ATOMS.POPC.INC.32 RZ, [R19+URZ] ;  /* 0x0000000013ff7f8c */ /* 0x0003e8000d8000ff */
[----:B------:R1:W-:Y:S01]  /*1600*/  ATOMS.POPC.INC.32 RZ, [R20+URZ] ;  /* 0x0000000014ff7f8c */ /* 0x0003e2000d8000ff */
[----:B------:R-:W-:-:S03]  /*1610*/  LEA R14, R14, R15, 0x2 ;  /* 0x0000000f0e0e7211 */ /* 0x000fc600078e10ff */
[----:B------:R1:W-:Y:S04]  /*1620*/  ATOMS.POPC.INC.32 RZ, [R24+URZ] ;  /* 0x0000000018ff7f8c */ /* 0x0003e8000d8000ff */
[----:B------:R1:W-:Y:S01]  /*1630*/  ATOMS.POPC.INC.32 RZ, [R14+URZ] ;  /* 0x000000000eff7f8c */ /* 0x0003e2000d8000ff */
[----:B------:R-:W-:Y:S01]  /*1640*/  IADD3 R7, PT, PT, R7, 0x4, RZ ;  /* 0x0000000407077810 */ /* 0x000fe20007ffe0ff */
[----:B--2---:R-:W-:-:S04]  /*1650*/  FMUL R23, R23, R26 ;  /* 0x0000001a17177220 */ /* 0x004fc80000400000 */
[----:B------:R-:W0:Y:S01]  /*1660*/  F2I.TRUNC.NTZ R8, R23 ;  /* 0x0000001700087305 */ /* 0x000e22000020f100 */
[----:B----4-:R-:W-:-:S07]  /*1670*/  FMUL R25, R25, R30 ;  /* 0x0000001e19197220 */ /* 0x010fce0000400000 */
[----:B------:R-:W2:Y:S01]  /*1680*/  F2I.TRUNC.NTZ R26, R25 ;  /* 0x00000019001a7305 */ /* 0x000ea2000020f100 */
[----:B0-----:R-:W-:-:S05]  /*1690*/  LEA R8, R8, R21, 0x2 ;  /* 0x0000001508087211 */ /* 0x001fca00078e10ff */
[----:B------:R1:W-:Y:S01]  /*16a0*/  ATOMS.POPC.INC.32 RZ, [R8+URZ] ;  /* 0x0000000008ff7f8c */ /* 0x0003e2000d8000ff */
[----:B--2---:R-:W-:-:S05]  /*16b0*/  LEA R26, R26, R15, 0x2 ;  /* 0x0000000f1a1a7211 */ /* 0x004fca00078e10ff */
[----:B------:R1:W-:Y:S02]  /*16c0*/  ATOMS.POPC.INC.32 RZ, [R26+URZ] ;  /* 0x000000001aff7f8c */ /* 0x0003e4000d8000ff */
.L_x_10:
[----:B------:R-:W-:Y:S05]  /*16d0*/  BSYNC.RECONVERGENT B1 ;  /* 0x0000000000017941 */ /* 0x000fea0003800200 */
.L_x_9:
[----:B------:R-:W-:Y:S05]  /*16e0*/  @!P2 BRA `(.L_x_4) ;  /* 0x0000000000e0a947 */ /* 0x000fea0003800000 */
[----:B------:R-:W-:Y:S01]  /*16f0*/  ISETP.NE.AND P1, PT, R27, 0x1, PT ;  /* 0x000000011b00780c */ /* 0x000fe20003f25270 */
[----:B------:R-:W-:Y:S01]  /*1700*/  BSSY.RECONVERGENT B1, `(.L_x_11) ;  /* 0x0000023000017945 */ /* 0x000fe20003800200 */
[----:B------:R-:W-:-:S04]  /*1710*/  LOP3.LUT R6, R6, 0x1, RZ, 0xc0, !PT ;  /* 0x0000000106067812 */ /* 0x000fc800078ec0ff */
[----:B------:R-:W-:-:S07]  /*1720*/  ISETP.NE.U32.AND P2, PT, R6, 0x1, PT ;  /* 0x000000010600780c */ /* 0x000fce0003f45070 */
[----:B------:R-:W-:Y:S06]  /*1730*/  @!P1 BRA `(.L_x_12) ;  /* 0x00000000007c9947 */ /* 0x000fec0003800000 */
[C---:B0-----:R-:W-:Y:S01]  /*1740*/  IMAD.WIDE R16, R7.reuse, 0x4, R2 ;  /* 0x0000000407107825 */ /* 0x041fe200078e0202 */
[----:B------:R-:W2:Y:S03]  /*1750*/  LDG.E.STRONG.SYS R6, desc[UR6][R4.64] ;  /* 0x0000000604067981 */ /* 0x000ea6000c1f5900 */
[C---:B-1----:R-:W-:Y:S01]  /*1760*/  IMAD.WIDE R14, R7.reuse, 0x4, R12 ;  /* 0x00000004070e7825 */ /* 0x042fe200078e020c */
[----:B------:R-:W2:Y:S04]  /*1770*/  LDG.E.STRONG.SYS R19, desc[UR6][R16.64+0x4] ;  /* 0x0000040610137981 */ /* 0x000ea8000c1f5900 */
[----:B------:R-:W3:Y:S04]  /*1780*/  LDG.E.STRONG.SYS R8, desc[UR6][R10.64] ;  /* 0x000000060a087981 */ /* 0x000ee8000c1f5900 */
[----:B------:R-:W3:Y:S04]  /*1790*/  LDG.E.STRONG.SYS R21, desc[UR6][R14.64+0x4] ;  /* 0x000004060e157981 */ /* 0x000ee8000c1f5900 */
[----:B------:R-:W4:Y:S04]  /*17a0*/  LDG.E.STRONG.SYS R18, desc[UR6][R4.64] ;  /* 0x0000000604127981 */ /* 0x000f28000c1f5900 */
[----:B------:R0:W4:Y:S04]  /*17b0*/  LDG.E.STRONG.SYS R23, desc[UR6][R16.64+0x8] ;  /* 0x0000080610177981 */ /* 0x000128000c1f5900 */
[----:B------:R-:W5:Y:S04]  /*17c0*/  LDG.E.STRONG.SYS R20, desc[UR6][R10.64] ;  /* 0x000000060a147981 */ /* 0x000f68000c1f5900 */
[----:B------:R-:W5:Y:S01]  /*17d0*/  LDG.E.STRONG.SYS R25, desc[UR6][R14.64+0x8] ;  /* 0x000008060e197981 */ /* 0x000f62000c1f5900 */
[----:B------:R-:W-:-:S02]  /*17e0*/  IADD3 R7, PT, PT, R7, 0x2, RZ ;  /* 0x0000000207077810 */ /* 0x000fc40007ffe0ff */
[----:B0-----:R-:W-:-:S04]  /*17f0*/  IADD3 R17, PT, PT, R9, 0xb40, RZ ;  /* 0x00000b4009117810 */ /* 0x001fc80007ffe0ff */
[----:B------:R-:W-:Y:S01]  /*1800*/  LEA R17, R0, R17, 0x18 ;  /* 0x0000001100117211 */ /* 0x000fe200078ec0ff */
[----:B--2---:R-:W-:Y:S01]  /*1810*/  FMUL R6, R6, R19 ;  /* 0x0000001306067220 */ /* 0x004fe20000400000 */
[----:B------:R-:W-:-:S05]  /*1820*/  VIADD R19, R9, 0x1680 ;  /* 0x0000168009137836 */ /* 0x000fca0000000000 */
[----:B------:R-:W0:Y:S01]  /*1830*/  F2I.TRUNC.NTZ R6, R6 ;  /* 0x0000000600067305 */ /* 0x000e22000020f100 */
[----:B------:R-:W-:Y:S01]  /*1840*/  LEA R19, R0, R19, 0x18 ;  /* 0x0000001300137211 */ /* 0x000fe200078ec0ff */
[----:B---3--:R-:W-:-:S06]  /*1850*/  FMUL R8, R8, R21 ;  /* 0x0000001508087220 */ /* 0x008fcc0000400000 */
[----:B------:R-:W1:Y:S01]  /*1860*/  F2I.TRUNC.NTZ R8, R8 ;  /* 0x0000000800087305 */ /* 0x000e62000020f100 */
[----:B----4-:R-:W-:Y:S01]  /*1870*/  FMUL R18, R18, R23 ;  /* 0x0000001712127220 */ /* 0x010fe20000400000 */
[----:B0-----:R-:W-:-:S06]  /*1880*/  LEA R6, R6, R17, 0x2 ;  /* 0x0000001106067211 */ /* 0x001fcc00078e10ff */
[----:B------:R-:W0:Y:S01]  /*1890*/  F2I.TRUNC.NTZ R18, R18 ;  /* 0x0000001200127305 */ /* 0x000e22000020f100 */
[----:B-----5:R-:W-:Y:S01]  /*18a0*/  FMUL R20, R20, R25 ;  /* 0x0000001914147220 */ /* 0x020fe20000400000 */
[----:B------:R2:W-:Y:S01]  /*18b0*/  ATOMS.POPC.INC.32 RZ, [R6+URZ] ;  /* 0x0000000006ff7f8c */ /* 0x0005e2000d8000ff */
[----:B-1----:R-:W-:-:S05]  /*18c0*/  LEA R14, R8, R19, 0x2 ;  /* 0x00000013080e7211 */ /* 0x002fca00078e10ff */
[----:B------:R-:W1:Y:S01]  /*18d0*/  F2I.TRUNC.NTZ R20, R20 ;  /* 0x0000001400147305 */ /* 0x000e62000020f100 */
[----:B------:R2:W-:Y:S01]  /*18e0*/  ATOMS.POPC.INC.32 RZ, [R14+URZ] ;  /* 0x000000000eff7f8c */ /* 0x0005e2000d8000ff */
[----:B0-----:R-:W-:-:S05]  /*18f0*/  LEA R8, R18, R17, 0x2 ;  /* 0x0000001112087211 */ /* 0x001fca00078e10ff */
[----:B------:R2:W-:Y:S01]  /*1900*/  ATOMS.POPC.INC.32 RZ, [R8+URZ] ;  /* 0x0000000008ff7f8c */ /* 0x0005e2000d8000ff */
[----:B-1----:R-:W-:-:S05]  /*1910*/  LEA R15, R20, R19, 0x2 ;  /* 0x00000013140f7211 */ /* 0x002fca00078e10ff */
[----:B------:R2:W-:Y:S02]  /*1920*/  ATOMS.POPC.INC.32 RZ, [R15+URZ] ;  /* 0x000000000fff7f8c */ /* 0x0005e4000d8000ff */
.L_x_12:
[----:B------:R-:W-:Y:S05]  /*1930*/  BSYNC.RECONVERGENT B1 ;  /* 0x0000000000017941 */ /* 0x000fea0003800200 */
.L_x_11:
[----:B------:R-:W-:Y:S05]  /*1940*/  @P2 BRA `(.L_x_4) ;  /* 0x0000000000482947 */ /* 0x000fea0003800000 */
[C---:B------:R-:W-:Y:S01]  /*1950*/  IMAD.WIDE R2, R7.reuse, 0x4, R2 ;  /* 0x0000000407027825 */ /* 0x040fe200078e0202 */
[----:B------:R-:W3:Y:S03]  /*1960*/  LDG.E.STRONG.SYS R4, desc[UR6][R4.64] ;  /* 0x0000000604047981 */ /* 0x000ee6000c1f5900 */
[----:B------:R-:W-:Y:S02]  /*1970*/  IMAD.WIDE R12, R7, 0x4, R12 ;  /* 0x00000004070c7825 */ /* 0x000fe400078e020c */
[----:B------:R-:W3:Y:S04]  /*1980*/  LDG.E.STRONG.SYS R3, desc[UR6][R2.64+0x4] ;  /* 0x0000040602037981 */ /* 0x000ee8000c1f5900 */
[----:B------:R-:W4:Y:S04]  /*1990*/  LDG.E.STRONG.SYS R10, desc[UR6][R10.64] ;  /* 0x000000060a0a7981 */ /* 0x000f28000c1f5900 */
[----:B------:R-:W4:Y:S01]  /*19a0*/  LDG.E.STRONG.SYS R13, desc[UR6][R12.64+0x4] ;  /* 0x000004060c0d7981 */ /* 0x000f22000c1f5900 */
[C---:B0-2---:R-:W-:Y:S01]  /*19b0*/  VIADD R15, R9.reuse, 0xb40 ;  /* 0x00000b40090f7836 */ /* 0x045fe20000000000 */
[----:B------:R-:W-:-:S04]  /*19c0*/  IADD3 R9, PT, PT, R9, 0x1680, RZ ;  /* 0x0000168009097810 */ /* 0x000fc80007ffe0ff */
[----:B------:R-:W-:Y:S01]  /*19d0*/  LEA R15, R0, R15, 0x18 ;  /* 0x0000000f000f7211 */ /* 0x000fe200078ec0ff */
[----:B---3--:R-:W-:Y:S01]  /*19e0*/  FMUL R6, R4, R3 ;  /* 0x0000000304067220 */ /* 0x008fe20000400000 */
[----:B------:R-:W-:-:S05]  /*19f0*/  LEA R4, R0, R9, 0x18 ;  /* 0x0000000900047211 */ /* 0x000fca00078ec0ff */
[----:B------:R-:W0:Y:S01]  /*1a00*/  F2I.TRUNC.NTZ R6, R6 ;  /* 0x0000000600067305 */ /* 0x000e22000020f100 */
[----:B----4-:R-:W-:-:S07]  /*1a10*/  FMUL R7, R10, R13 ;  /* 0x0000000d0a077220 */ /* 0x010fce0000400000 */
[----:B------:R-:W2:Y:S01]  /*1a20*/  F2I.TRUNC.NTZ R7, R7 ;  /* 0x0000000700077305 */ /* 0x000ea2000020f100 */
[----:B0-----:R-:W-:-:S05]  /*1a30*/  LEA R0, R6, R15, 0x2 ;  /* 0x0000000f06007211 */ /* 0x001fca00078e10ff */
[----:B------:R3:W-:Y:S01]  /*1a40*/  ATOMS.POPC.INC.32 RZ, [R0+URZ] ;  /* 0x0000000000ff7f8c */ /* 0x0007e2000d8000ff */
[----:B--2---:R-:W-:-:S05]  /*1a50*/  LEA R2, R7, R4, 0x2 ;  /* 0x0000000407027211 */ /* 0x004fca00078e10ff */
[----:B------:R3:W-:Y:S02]  /*1a60*/  ATOMS.POPC.INC.32 RZ, [R2+URZ] ;  /* 0x0000000002ff7f8c */ /* 0x0007e4000d8000ff */
.L_x_4:
[----:B0-----:R-:W-:Y:S05]  /*1a70*/  BSYNC.RECONVERGENT B0 ;  /* 0x0000000000007941 */ /* 0x001fea0003800200 */
.L_x_3:
[----:B------:R-:W-:Y:S06]  /*1a80*/  BAR.SYNC.DEFER_BLOCKING 0x0 ;  /* 0x0000000000007b1d */ /* 0x000fec0000010000 */
[----:B------:R-:W-:Y:S05]  /*1a90*/  @P0 EXIT ;  /* 0x000000000000094d */ /* 0x000fea0003800000 */
[----:B---3--:R-:W0:Y:S01]  /*1aa0*/  S2R R0, SR_CgaCtaId ;  /* 0x0000000000007919 */ /* 0x008e220000008800 */
[----:B------:R-:W-:Y:S01]  /*1ab0*/  MOV R3, 0x400 ;  /* 0x0000040000037802 */ /* 0x000fe20000000f00 */
[----:B------:R-:W-:-:S03]  /*1ac0*/  IMAD.MOV.U32 R30, RZ, RZ, RZ ;  /* 0x000000ffff1e7224 */ /* 0x000fc600078e00ff */
[C---:B------:R-:W-:Y:S02]  /*1ad0*/  IADD3 R5, PT, PT, R3.reuse, 0xb40, RZ ;  /* 0x00000b4003057810 */ /* 0x040fe40007ffe0ff */
[----:B------:R-:W-:Y:S02]  /*1ae0*/  IADD3 R7, PT, PT, R3, 0x1680, RZ ;  /* 0x0000168003077810 */ /* 0x000fe40007ffe0ff */
[C---:B0-----:R-:W-:Y:S02]  /*1af0*/  LEA R3, R0.reuse, R3, 0x18 ;  /* 0x0000000300037211 */ /* 0x041fe400078ec0ff */
[C---:B------:R-:W-:Y:S02]  /*1b00*/  LEA R2, R0.reuse, R5, 0x18 ;  /* 0x0000000500027211 */ /* 0x040fe400078ec0ff */
[----:B------:R-:W-:-:S07]  /*1b10*/  LEA R0, R0, R7, 0x18 ;  /* 0x0000000700007211 */ /* 0x000fce00078ec0ff */
.L_x_13:
[C---:B-1----:R-:W-:Y:S01]  /*1b20*/  LEA R16, R30.reuse, R3, 0x2 ;  /* 0x000000031e107211 */ /* 0x042fe200078e10ff */
[----:B0-----:R-:W0:Y:S01]  /*1b30*/  LDC.64 R36, c[0x0][0x390] ;  /* 0x0000e400ff247b82 */ /* 0x001e220000000a00 */
[----:B------:R-:W-:Y:S01]  /*1b40*/  LEA R20, R30, R2, 0x2 ;  /* 0x000000021e147211 */ /* 0x000fe200078e10ff */
[----:B------:R-:W-:Y:S01]  /*1b50*/  IMAD R29, R28, 0x2d0, R30 ;  /* 0x000002d01c1d7824 */ /* 0x000fe200078e021e */
[C---:B------:R-:W-:Y:S01]  /*1b60*/  LEA R24, R30.reuse, R0, 0x2 ;  /* 0x000000001e187211 */ /* 0x040fe200078e10ff */
[----:B--2---:R-:W1:Y:S01]  /*1b70*/  LDS.128 R4, [R16] ;  /* 0x0000000010047984 */ /* 0x004e620000000c00 */
[----:B------:R-:W-:Y:S02]  /*1b80*/  IADD3 R30, PT, PT, R30, 0x8, RZ ;  /* 0x000000081e1e7810 */ /* 0x000fe40007ffe0ff */
[C---:B------:R-:W-:Y:S01]  /*1b90*/  IADD3 R17, PT, PT, R29.reuse, 0x1, RZ ;  /* 0x000000011d117810 */ /* 0x040fe20007ffe0ff */
[----:B------:R-:W2:Y:S01]  /*1ba0*/  LDS.128 R8, [R20] ;  /* 0x0000000014087984 */ /* 0x000ea20000000c00 */
[----:B------:R-:W3:Y:S01]  /*1bb0*/  LDC.64 R34, c[0x0][0x398] ;  /* 0x0000e600ff227b82 */ /* 0x000ee20000000a00 */
[----:B------:R-:W-:-:S02]  /*1bc0*/  IADD3 R21, PT, PT, R29, 0x2, RZ ;  /* 0x000000021d157810 */ /* 0x000fc40007ffe0ff */
[----:B------:R-:W4:Y:S01]  /*1bd0*/  LDS.128 R12, [R24] ;  /* 0x00000000180c7984 */ /* 0x000f220000000c00 */
[C---:B------:R-:W-:Y:S02]  /*1be0*/  IADD3 R31, PT, PT, R29.reuse, 0x5, RZ ;  /* 0x000000051d1f7810 */ /* 0x040fe40007ffe0ff */
[----:B------:R-:W-:Y:S02]  /*1bf0*/  ISETP.NE.AND P0, PT, R30, 0x2d0, PT ;  /* 0x000002d01e00780c */ /* 0x000fe40003f05270 */
[----:B------:R-:W5:Y:S01]  /*1c00*/  LDC.64 R32, c[0x0][0x3a0] ;  /* 0x0000e800ff207b82 */ /* 0x000f620000000a00 */
[----:B0-----:R-:W-:-:S04]  /*1c10*/  IMAD.WIDE.U32 R18, R29, 0x4, R36 ;  /* 0x000000041d127825 */ /* 0x001fc800078e0024 */
[----:B------:R-:W-:-:S04]  /*1c20*/  IMAD.WIDE.U32 R22, R17, 0x4, R36 ;  /* 0x0000000411167825 */ /* 0x000fc800078e0024 */
[C---:B---3--:R-:W-:Y:S01]  /*1c30*/  IMAD.WIDE.U32 R26, R29.reuse, 0x4, R34 ;  /* 0x000000041d1a7825 */ /* 0x048fe200078e0022 */
[----:B-1----:R5:W-:Y:S04]  /*1c40*/  STG.E.STRONG.SYS desc[UR6][R18.64], R4 ;  /* 0x0000000412007986 */ /* 0x002be8000c115906 */
[----:B--2---:R0:W-:Y:S01]  /*1c50*/  STG.E.STRONG.SYS desc[UR6][R26.64], R8 ;  /* 0x000000081a007986 */ /* 0x0041e2000c115906 */
[----:B-----5:R-:W-:-:S04]  /*1c60*/  IMAD.WIDE.U32 R18, R29, 0x4, R32 ;  /* 0x000000041d127825 */ /* 0x020fc800078e0020 */
[--C-:B0-----:R-:W-:Y:S01]  /*1c70*/  IMAD.WIDE.U32 R26, R21, 0x4, R34.reuse ;  /* 0x00000004151a7825 */ /* 0x101fe200078e0022 */
[----:B----4-:R-:W-:Y:S04]  /*1c80*/  STG.E.STRONG.SYS desc[UR6][R18.64], R12 ;  /* 0x0000000c12007986 */ /* 0x010fe8000c115906 */
[----:B------:R0:W-:Y:S02]  /*1c90*/  STG.E.STRONG.SYS desc[UR6][R22.64], R5 ;  /* 0x0000000516007986 */ /* 0x0001e4000c115906 */
[----:B0-----:R-:W-:-:S04]  /*1ca0*/  IMAD.WIDE.U32 R22, R17, 0x4, R34 ;  /* 0x0000000411167825 */ /* 0x001fc800078e0022 */
[----:B------:R-:W-:Y:S01]  /*1cb0*/  IMAD.WIDE.U32 R4, R17, 0x4, R32 ;  /* 0x0000000411047825 */ /* 0x000fe200078e0020 */
[----:B------:R-:W-:Y:S04]  /*1cc0*/  STG.E.STRONG.SYS desc[UR6][R22.64], R9 ;  /* 0x0000000916007986 */ /* 0x000fe8000c115906 */
[----:B------:R0:W-:Y:S04]  /*1cd0*/  STG.E.STRONG.SYS desc[UR6][R4.64], R13 ;  /* 0x0000000d04007986 */ /* 0x0001e8000c115906 */
[----:B------:R-:W1:Y:S01]  /*1ce0*/  LDS.128 R16, [R16+0x10] ;  /* 0x0000100010107984 */ /* 0x000e620000000c00 */
[----:B0-----:R-:W-:-:S05]  /*1cf0*/  IMAD.WIDE.U32 R4, R21, 0x4, R36 ;  /* 0x0000000415047825 */ /* 0x001fca00078e0024 */
[----:B------:R0:W-:Y:S04]  /*1d00*/  STG.E.STRONG.SYS desc[UR6][R4.64], R6 ;  /* 0x0000000604007986 */ /* 0x0001e8000c115906 */
[----:B------:R2:W-:Y:S01]  /*1d10*/  STG.E.STRONG.SYS desc[UR6][R26.64], R10 ;  /* 0x0000000a1a007986 */ /* 0x0005e2000c115906 */
[----:B0-----:R-:W-:Y:S01]  /*1d20*/  IADD3 R5, PT, PT, R29, 0x4, RZ ;  /* 0x000000041d057810 */ /* 0x001fe20007ffe0ff */
[----:B--2---:R-:W-:-:S04]  /*1d30*/  IMAD.WIDE.U32 R26, R21, 0x4, R32 ;  /* 0x00000004151a7825 */ /* 0x004fc800078e0020 */
[----:B------:R-:W-:Y:S01]  /*1d40*/  VIADD R21, R29, 0x3 ;  /* 0x000000031d157836 */ /* 0x000fe20000000000 */
[----:B------:R-:W-:Y:S03]  /*1d50*/  STG.E.STRONG.SYS desc[UR6][R26.64], R14 ;  /* 0x0000000e1a007986 */ /* 0x000fe6000c115906 */
[C---:B------:R-:W-:Y:S01]  /*1d60*/  IMAD.WIDE.U32 R8, R21.reuse, 0x4, R36 ;  /* 0x0000000415087825 */ /* 0x040fe200078e0024 */
[----:B------:R-:W-:Y:S03]  /*1d70*/  LDS.128 R24, [R24+0x10] ;  /* 0x0000100018187984 */ /* 0x000fe60000000c00 */
[C---:B------:R-:W-:Y:S01]  /*1d80*/  IMAD.WIDE.U32 R12, R21.reuse, 0x4, R34 ;  /* 0x00000004150c7825 */ /* 0x040fe200078e0022 */
[----:B------:R0:W-:Y:S04]  /*1d90*/  STG.E.STRONG.SYS desc[UR6][R8.64], R7 ;  /* 0x0000000708007986 */ /* 0x0001e8000c115906 */
[----:B------:R2:W-:Y:S01]  /*1da0*/  STG.E.STRONG.SYS desc[UR6][R12.64], R11 ;  /* 0x0000000b0c007986 */ /* 0x0005e2000c115906 */
[----:B0-----:R-:W-:-:S03]  /*1db0*/  IMAD.WIDE.U32 R8, R21, 0x4, R32 ;  /* 0x0000000415087825 */ /* 0x001fc600078e0020 */
[----:B------:R-:W0:Y:S01]  /*1dc0*/  LDS.128 R20, [R20+0x10] ;  /* 0x0000100014147984 */ /* 0x000e220000000c00 */
[----:B--2---:R-:W-:Y:S01]  /*1dd0*/  IMAD.WIDE.U32 R10, R5, 0x4, R36 ;  /* 0x00000004050a7825 */ /* 0x004fe200078e0024 */
[C---:B------:R-:W-:Y:S02]  /*1de0*/  IADD3 R13, PT, PT, R29.reuse, 0x6, RZ ;  /* 0x000000061d0d7810 */ /* 0x040fe40007ffe0ff */
[----:B------:R2:W-:Y:S01]  /*1df0*/  STG.E.STRONG.SYS desc[UR6][R8.64], R15 ;  /* 0x0000000f08007986 */ /* 0x0005e2000c115906 */
[----:B------:R-:W-:Y:S01]  /*1e00*/  IADD3 R29, PT, PT, R29, 0x7, RZ ;  /* 0x000000071d1d7810 */ /* 0x000fe20007ffe0ff */
[C---:B------:R-:W-:Y:S02]  /*1e10*/  IMAD.WIDE.U32 R6, R5.reuse, 0x4, R34 ;  /* 0x0000000405067825 */ /* 0x040fe400078e0022 */
[----:B-1----:R1:W-:Y:S02]  /*1e20*/  STG.E.STRONG.SYS desc[UR6][R10.64], R16 ;  /* 0x000000100a007986 */ /* 0x0023e4000c115906 */
[----:B------:R-:W-:-:S04]  /*1e30*/  IMAD.WIDE.U32 R4, R5, 0x4, R32 ;  /* 0x0000000405047825 */ /* 0x000fc800078e0020 */
[----:B--2---:R-:W-:-:S04]  /*1e40*/  IMAD.WIDE.U32 R8, R31, 0x4, R34 ;  /* 0x000000041f087825 */ /* 0x004fc800078e0022 */
[----:B-1----:R-:W-:-:S04]  /*1e50*/  IMAD.WIDE.U32 R10, R31, 0x4, R32 ;  /* 0x000000041f0a7825 */ /* 0x002fc800078e0020 */
[----:B------:R-:W-:-:S04]  /*1e60*/  IMAD.WIDE.U32 R14, R13, 0x4, R34 ;  /* 0x000000040d0e7825 */ /* 0x000fc800078e0022 */
[----:B------:R-:W-:Y:S01]  /*1e70*/  IMAD.WIDE.U32 R34, R29, 0x4, R34 ;  /* 0x000000041d227825 */ /* 0x000fe200078e0022 */
[----:B0-----:R0:W-:Y:S04]  /*1e80*/  STG.E.STRONG.SYS desc[UR6][R6.64], R20 ;  /* 0x0000001406007986 */ /* 0x0011e8000c115906 */
[----:B------:R1:W-:Y:S01]  /*1e90*/  STG.E.STRONG.SYS desc[UR6][R4.64], R24 ;  /* 0x0000001804007986 */ /* 0x0003e2000c115906 */
[----:B0-----:R-:W-:-:S04]  /*1ea0*/  IMAD.WIDE.U32 R6, R13, 0x4, R36 ;  /* 0x000000040d067825 */ /* 0x001fc800078e0024 */
[----:B-1----:R-:W-:-:S04]  /*1eb0*/  IMAD.WIDE.U32 R4, R31, 0x4, R36 ;  /* 0x000000041f047825 */ /* 0x002fc800078e0024 */
[----:B------:R-:W-:Y:S01]  /*1ec0*/  IMAD.WIDE.U32 R12, R13, 0x4, R32 ;  /* 0x000000040d0c7825 */ /* 0x000fe200078e0020 */
[----:B------:R0:W-:Y:S03]  /*1ed0*/  STG.E.STRONG.SYS desc[UR6][R4.64], R17 ;  /* 0x0000001104007986 */ /* 0x0001e6000c115906 */
[C---:B------:R-:W-:Y:S01]  /*1ee0*/  IMAD.WIDE.U32 R36, R29.reuse, 0x4, R36 ;  /* 0x000000041d247825 */ /* 0x040fe200078e0024 */
[----:B------:R0:W-:Y:S03]  /*1ef0*/  STG.E.STRONG.SYS desc[UR6][R8.64], R21 ;  /* 0x0000001508007986 */ /* 0x0001e6000c115906 */
[----:B------:R-:W-:Y:S01]  /*1f00*/  IMAD.WIDE.U32 R32, R29, 0x4, R32 ;  /* 0x000000041d207825 */ /* 0x000fe200078e0020 */
[----:B------:R0:W-:Y:S04]  /*1f10*/  STG.E.STRONG.SYS desc[UR6][R10.64], R25 ;  /* 0x000000190a007986 */ /* 0x0001e8000c115906 */
[----:B------:R0:W-:Y:S04]  /*1f20*/  STG.E.STRONG.SYS desc[UR6][R6.64], R18 ;  /* 0x0000001206007986 */ /* 0x0001e8000c115906 */
[----:B------:R0:W-:Y:S04]  /*1f30*/  STG.E.STRONG.SYS desc[UR6][R14.64], R22 ;  /* 0x000000160e007986 */ /* 0x0001e8000c115906 */
[----:B------:R0:W-:Y:S04]  /*1f40*/  STG.E.STRONG.SYS desc[UR6][R12.64], R26 ;  /* 0x0000001a0c007986 */ /* 0x0001e8000c115906 */
[----:B------:R0:W-:Y:S04]  /*1f50*/  STG.E.STRONG.SYS desc[UR6][R36.64], R19 ;  /* 0x0000001324007986 */ /* 0x0001e8000c115906 */
[----:B------:R0:W-:Y:S04]  /*1f60*/  STG.E.STRONG.SYS desc[UR6][R34.64], R23 ;  /* 0x0000001722007986 */ /* 0x0001e8000c115906 */
[----:B------:R0:W-:Y:S01]  /*1f70*/  STG.E.STRONG.SYS desc[UR6][R32.64], R27 ;  /* 0x0000001b20007986 */ /* 0x0001e2000c115906 */
[----:B------:R-:W-:Y:S05]  /*1f80*/  @P0 BRA `(.L_x_13) ;  /* 0xfffffff800e40947 */ /* 0x000fea000383ffff */
[----:B------:R-:W-:Y:S05]  /*1f90*/  EXIT ;  /* 0x000000000000794d */ /* 0x000fea0003800000 */
.L_x_14:
[----:B------:R-:W-:-:S00]  /*1fa0*/  BRA `(.L_x_14) ;  /* 0xfffffffc00fc7947 */ /* 0x000fc0000383ffff */
[----:B------:R-:W-:-:S00]  /*1fb0*/  NOP ;  /* 0x0000000000007918 */ /* 0x000fc00000000000 */
        /* <DEDUP_REMOVED lines=12> */
.L_x_15:


//--------------------- .nv.shared._Z6anglesPVfS0_PViS2_S2_ --------------------------
	.section	.nv.shared._Z6anglesPVfS0_PViS2_S2_,"aw",@nobits
	.sectionflags	@""
	.align	4
.nv.shared._Z6anglesPVfS0_PViS2_S2_:
	.zero		9664


//--------------------- .nv.shared.reserved.0     --------------------------
	.section	.nv.shared.reserved.0,"aw",@nobits
	.weak		__nv_reservedSMEM_offset_0_alias
	.size		__nv_reservedSMEM_offset_0_alias, 0, 64
	.other		__nv_reservedSMEM_offset_0_alias,@"STO_CUDA_RESERVED_SHARED STV_DEFAULT"
__nv_reservedSMEM_offset_0_alias:
	.zero		0
	.zero		64


//--------------------- .nv.constant0._Z6anglesPVfS0_PViS2_S2_ --------------------------
	.section	.nv.constant0._Z6anglesPVfS0_PViS2_S2_,"a",@progbits
	.sectionflags	@""
	.align	4
.nv.constant0._Z6anglesPVfS0_PViS2_S2_:
	.zero		936


//--------------------- SYMBOLS --------------------------

	.type		.nv.reservedSmem.offset0,@object
	.size		.nv.reservedSmem.offset0,0x4
	.type		.nv.reservedSmem.cap,@object
	.size		.nv.reservedSmem.cap,0x4
